//
// Generated by NVIDIA NVVM Compiler
//
// Compiler Build ID: CL-36424714
// Cuda compilation tools, release 13.0, V13.0.88
// Based on NVVM 20.0.0
//

.version 9.0
.target sm_100
.address_size 64

	// .globl	_Z10render_gpuP4trig4vec3S1_iidP6uchar4iPS1_Pi
.func  (.param .align 16 .b8 func_retval0[16]) __internal_trig_reduction_slowpathd
(
	.param .b64 __internal_trig_reduction_slowpathd_param_0
)
;
.global .align 8 .b8 __cudart_i2opi_d[144] = {8, 93, 141, 31, 177, 95, 251, 107, 234, 146, 82, 138, 247, 57, 7, 61, 123, 241, 229, 235, 199, 186, 39, 117, 45, 234, 95, 158, 102, 63, 70, 79, 183, 9, 203, 39, 207, 126, 54, 109, 31, 109, 10, 90, 139, 17, 47, 239, 15, 152, 5, 222, 255, 151, 248, 31, 59, 40, 249, 189, 139, 95, 132, 156, 244, 57, 83, 131, 57, 214, 145, 57, 65, 126, 95, 180, 38, 112, 156, 233, 132, 68, 187, 46, 245, 53, 130, 232, 62, 167, 41, 177, 28, 235, 29, 254, 28, 146, 209, 9, 234, 46, 73, 6, 224, 210, 77, 66, 58, 110, 36, 183, 97, 197, 187, 222, 171, 99, 81, 254, 65, 144, 67, 60, 153, 149, 98, 219, 192, 221, 52, 245, 209, 87, 39, 252, 41, 21, 68, 78, 110, 131, 249, 162};

.visible .entry _Z10render_gpuP4trig4vec3S1_iidP6uchar4iPS1_Pi(
	.param .u64 .ptr .align 1 _Z10render_gpuP4trig4vec3S1_iidP6uchar4iPS1_Pi_param_0,
	.param .align 8 .b8 _Z10render_gpuP4trig4vec3S1_iidP6uchar4iPS1_Pi_param_1[24],
	.param .align 8 .b8 _Z10render_gpuP4trig4vec3S1_iidP6uchar4iPS1_Pi_param_2[24],
	.param .u32 _Z10render_gpuP4trig4vec3S1_iidP6uchar4iPS1_Pi_param_3,
	.param .u32 _Z10render_gpuP4trig4vec3S1_iidP6uchar4iPS1_Pi_param_4,
	.param .f64 _Z10render_gpuP4trig4vec3S1_iidP6uchar4iPS1_Pi_param_5,
	.param .u64 .ptr .align 1 _Z10render_gpuP4trig4vec3S1_iidP6uchar4iPS1_Pi_param_6,
	.param .u32 _Z10render_gpuP4trig4vec3S1_iidP6uchar4iPS1_Pi_param_7,
	.param .u64 .ptr .align 1 _Z10render_gpuP4trig4vec3S1_iidP6uchar4iPS1_Pi_param_8,
	.param .u64 .ptr .align 1 _Z10render_gpuP4trig4vec3S1_iidP6uchar4iPS1_Pi_param_9
)
{
	.reg .pred 	%p<69>;
	.reg .b16 	%rs<35>;
	.reg .b32 	%r<115>;
	.reg .b64 	%rd<34>;
	.reg .b64 	%fd<903>;

	ld.param.f64 	%fd259, [_Z10render_gpuP4trig4vec3S1_iidP6uchar4iPS1_Pi_param_2+16];
	ld.param.f64 	%fd258, [_Z10render_gpuP4trig4vec3S1_iidP6uchar4iPS1_Pi_param_2+8];
	ld.param.f64 	%fd257, [_Z10render_gpuP4trig4vec3S1_iidP6uchar4iPS1_Pi_param_2];
	ld.param.f64 	%fd256, [_Z10render_gpuP4trig4vec3S1_iidP6uchar4iPS1_Pi_param_1+16];
	ld.param.f64 	%fd255, [_Z10render_gpuP4trig4vec3S1_iidP6uchar4iPS1_Pi_param_1+8];
	ld.param.f64 	%fd254, [_Z10render_gpuP4trig4vec3S1_iidP6uchar4iPS1_Pi_param_1];
	ld.param.u64 	%rd6, [_Z10render_gpuP4trig4vec3S1_iidP6uchar4iPS1_Pi_param_0];
	ld.param.u32 	%r40, [_Z10render_gpuP4trig4vec3S1_iidP6uchar4iPS1_Pi_param_3];
	ld.param.u32 	%r41, [_Z10render_gpuP4trig4vec3S1_iidP6uchar4iPS1_Pi_param_4];
	ld.param.f64 	%fd260, [_Z10render_gpuP4trig4vec3S1_iidP6uchar4iPS1_Pi_param_5];
	ld.param.u32 	%r42, [_Z10render_gpuP4trig4vec3S1_iidP6uchar4iPS1_Pi_param_7];
	ld.param.u64 	%rd7, [_Z10render_gpuP4trig4vec3S1_iidP6uchar4iPS1_Pi_param_8];
	cvta.to.global.u64 	%rd1, %rd7;
	cvta.to.global.u64 	%rd2, %rd6;
	mul.f64 	%fd261, %fd260, 0d400921FB54442D18;
	div.rn.f64 	%fd1, %fd261, 0d4076800000000000;
	abs.f64 	%fd2, %fd1;
	setp.neu.f64 	%p3, %fd2, 0d7FF0000000000000;
	@%p3 bra 	$L__BB0_2;
	mov.f64 	%fd267, 0d0000000000000000;
	mul.rn.f64 	%fd786, %fd1, %fd267;
	mov.pred 	%p68, -1;
	bra.uni 	$L__BB0_5;
$L__BB0_2:
	mul.f64 	%fd262, %fd1, 0d3FE45F306DC9C883;
	cvt.rni.s32.f64 	%r94, %fd262;
	cvt.rn.f64.s32 	%fd263, %r94;
	fma.rn.f64 	%fd264, %fd263, 0dBFF921FB54442D18, %fd1;
	fma.rn.f64 	%fd265, %fd263, 0dBC91A62633145C00, %fd264;
	fma.rn.f64 	%fd786, %fd263, 0dB97B839A252049C0, %fd265;
	setp.ltu.f64 	%p4, %fd2, 0d41E0000000000000;
	@%p4 bra 	$L__BB0_4;
	{ // callseq 0, 0
	.param .b64 param0;
	st.param.f64 	[param0], %fd1;
	.param .align 16 .b8 retval0[16];
	call.uni (retval0), 
	__internal_trig_reduction_slowpathd, 
	(
	param0
	);
	ld.param.f64 	%fd786, [retval0];
	ld.param.b32 	%r94, [retval0+8];
	} // callseq 0
$L__BB0_4:
	and.b32  	%r44, %r94, 1;
	setp.eq.b32 	%p5, %r44, 1;
	not.pred 	%p68, %p5;
$L__BB0_5:
	mul.f64 	%fd268, %fd786, %fd786;
	fma.rn.f64 	%fd269, %fd268, 0d3EE48DAC2799BCB9, 0dBEF9757C5B27EBB1;
	fma.rn.f64 	%fd270, %fd269, %fd268, 0d3F0980E90FD91E04;
	fma.rn.f64 	%fd271, %fd270, %fd268, 0dBEFAE2B0417D7E1D;
	fma.rn.f64 	%fd272, %fd271, %fd268, 0d3F119F5341BFBA57;
	fma.rn.f64 	%fd273, %fd272, %fd268, 0d3F15E791A00F6919;
	fma.rn.f64 	%fd274, %fd273, %fd268, 0d3F2FF2E7FADEC73A;
	fma.rn.f64 	%fd275, %fd274, %fd268, 0d3F434BC1B206DA62;
	fma.rn.f64 	%fd276, %fd275, %fd268, 0d3F57DB18EF2F83F9;
	fma.rn.f64 	%fd277, %fd276, %fd268, 0d3F6D6D2E7AE49FBC;
	fma.rn.f64 	%fd278, %fd277, %fd268, 0d3F8226E3A816A776;
	fma.rn.f64 	%fd279, %fd278, %fd268, 0d3F9664F485D25660;
	fma.rn.f64 	%fd280, %fd279, %fd268, 0d3FABA1BA1BABF31D;
	fma.rn.f64 	%fd281, %fd280, %fd268, 0d3FC11111111105D2;
	fma.rn.f64 	%fd282, %fd281, %fd268, 0d3FD555555555555E;
	mul.f64 	%fd8, %fd268, %fd282;
	fma.rn.f64 	%fd787, %fd8, %fd786, %fd786;
	@%p68 bra 	$L__BB0_7;
	sub.f64 	%fd283, %fd787, %fd786;
	neg.f64 	%fd284, %fd283;
	fma.rn.f64 	%fd285, %fd8, %fd786, %fd284;
	rcp.approx.ftz.f64 	%fd286, %fd787;
	neg.f64 	%fd287, %fd787;
	fma.rn.f64 	%fd288, %fd287, %fd286, 0d3FF0000000000000;
	fma.rn.f64 	%fd289, %fd288, %fd288, %fd288;
	fma.rn.f64 	%fd290, %fd289, %fd286, %fd286;
	neg.f64 	%fd291, %fd290;
	fma.rn.f64 	%fd292, %fd787, %fd291, 0d3FF0000000000000;
	fma.rn.f64 	%fd293, %fd291, %fd285, %fd292;
	fma.rn.f64 	%fd787, %fd293, %fd291, %fd291;
$L__BB0_7:
	sub.f64 	%fd294, %fd257, %fd254;
	sub.f64 	%fd295, %fd258, %fd255;
	sub.f64 	%fd296, %fd259, %fd256;
	mul.f64 	%fd297, %fd295, %fd295;
	fma.rn.f64 	%fd298, %fd294, %fd294, %fd297;
	fma.rn.f64 	%fd299, %fd296, %fd296, %fd298;
	sqrt.rn.f64 	%fd300, %fd299;
	div.rn.f64 	%fd15, %fd294, %fd300;
	div.rn.f64 	%fd16, %fd295, %fd300;
	div.rn.f64 	%fd17, %fd296, %fd300;
	mul.f64 	%fd301, %fd17, 0d0000000000000000;
	sub.f64 	%fd302, %fd16, %fd301;
	sub.f64 	%fd303, %fd301, %fd15;
	mul.f64 	%fd304, %fd15, 0d0000000000000000;
	mul.f64 	%fd305, %fd16, 0d0000000000000000;
	sub.f64 	%fd306, %fd304, %fd305;
	mul.f64 	%fd307, %fd303, %fd303;
	fma.rn.f64 	%fd308, %fd302, %fd302, %fd307;
	fma.rn.f64 	%fd309, %fd306, %fd306, %fd308;
	sqrt.rn.f64 	%fd310, %fd309;
	div.rn.f64 	%fd18, %fd302, %fd310;
	div.rn.f64 	%fd19, %fd303, %fd310;
	div.rn.f64 	%fd20, %fd306, %fd310;
	mov.u32 	%r46, %ntid.x;
	mov.u32 	%r47, %ctaid.x;
	mov.u32 	%r48, %tid.x;
	mad.lo.s32 	%r95, %r46, %r47, %r48;
	mov.u32 	%r5, %ntid.y;
	mov.u32 	%r49, %ctaid.y;
	mov.u32 	%r50, %tid.y;
	mad.lo.s32 	%r6, %r5, %r49, %r50;
	setp.ge.s32 	%p7, %r95, %r40;
	mov.b32 	%r112, 0;
	@%p7 bra 	$L__BB0_54;
	rcp.rn.f64 	%fd312, %fd787;
	cvt.rn.f64.s32 	%fd21, %r41;
	mul.f64 	%fd22, %fd15, %fd312;
	mul.f64 	%fd23, %fd16, %fd312;
	mul.f64 	%fd24, %fd17, %fd312;
	and.b32  	%r7, %r42, 3;
	and.b32  	%r8, %r42, 2147483644;
	add.s32 	%r52, %r41, -1;
	cvt.rn.f64.s32 	%fd313, %r52;
	mov.f64 	%fd314, 0d4000000000000000;
	div.rn.f64 	%fd25, %fd314, %fd313;
	add.s32 	%r53, %r40, -1;
	cvt.rn.f64.s32 	%fd315, %r53;
	div.rn.f64 	%fd26, %fd314, %fd315;
	mov.u32 	%r54, %nctaid.y;
	mul.lo.s32 	%r9, %r5, %r54;
	mul.f64 	%fd316, %fd15, %fd19;
	mul.f64 	%fd317, %fd16, %fd18;
	sub.f64 	%fd27, %fd317, %fd316;
	mul.f64 	%fd318, %fd17, %fd18;
	mul.f64 	%fd319, %fd15, %fd20;
	sub.f64 	%fd28, %fd319, %fd318;
	mul.f64 	%fd320, %fd16, %fd20;
	mul.f64 	%fd321, %fd17, %fd19;
	sub.f64 	%fd29, %fd321, %fd320;
	mov.b32 	%r112, 0;
$L__BB0_9:
	setp.ge.s32 	%p8, %r6, %r41;
	@%p8 bra 	$L__BB0_53;
	cvt.rn.f64.s32 	%fd322, %r95;
	fma.rn.f64 	%fd323, %fd26, %fd322, 0dBFF0000000000000;
	mul.f64 	%fd42, %fd18, %fd323;
	mul.f64 	%fd43, %fd19, %fd323;
	mul.f64 	%fd44, %fd20, %fd323;
	mov.u32 	%r97, %r6;
$L__BB0_11:
	mov.u32 	%r13, %r112;
	cvt.rn.f64.u32 	%fd325, %r97;
	fma.rn.f64 	%fd326, %fd25, %fd325, 0dBFF0000000000000;
	mul.f64 	%fd327, %fd326, %fd21;
	cvt.rn.f64.s32 	%fd328, %r40;
	div.rn.f64 	%fd329, %fd327, %fd328;
	fma.rn.f64 	%fd330, %fd29, %fd329, %fd42;
	add.f64 	%fd331, %fd22, %fd330;
	fma.rn.f64 	%fd332, %fd28, %fd329, %fd43;
	add.f64 	%fd333, %fd23, %fd332;
	fma.rn.f64 	%fd334, %fd27, %fd329, %fd44;
	add.f64 	%fd335, %fd24, %fd334;
	mul.f64 	%fd336, %fd333, %fd333;
	fma.rn.f64 	%fd337, %fd331, %fd331, %fd336;
	fma.rn.f64 	%fd338, %fd335, %fd335, %fd337;
	sqrt.rn.f64 	%fd339, %fd338;
	div.rn.f64 	%fd57, %fd331, %fd339;
	div.rn.f64 	%fd58, %fd333, %fd339;
	div.rn.f64 	%fd59, %fd335, %fd339;
	add.s32 	%r112, %r13, 1;
	mov.f64 	%fd819, 0d7E37E43C8800759C;
	mov.b32 	%r101, -1;
	mov.b32 	%r99, 0;
$L__BB0_12:
	mul.wide.u32 	%rd8, %r99, 96;
	add.s64 	%rd9, %rd2, %rd8;
	ld.global.f64 	%fd340, [%rd9+24];
	ld.global.f64 	%fd341, [%rd9+32];
	ld.global.f64 	%fd342, [%rd9+40];
	ld.global.f64 	%fd67, [%rd9];
	ld.global.f64 	%fd68, [%rd9+8];
	ld.global.f64 	%fd69, [%rd9+16];
	sub.f64 	%fd70, %fd340, %fd67;
	sub.f64 	%fd71, %fd341, %fd68;
	sub.f64 	%fd72, %fd342, %fd69;
	ld.global.f64 	%fd343, [%rd9+48];
	ld.global.f64 	%fd344, [%rd9+56];
	ld.global.f64 	%fd345, [%rd9+64];
	sub.f64 	%fd73, %fd343, %fd67;
	sub.f64 	%fd74, %fd344, %fd68;
	sub.f64 	%fd75, %fd345, %fd69;
	mul.f64 	%fd346, %fd58, %fd75;
	mul.f64 	%fd347, %fd59, %fd74;
	sub.f64 	%fd76, %fd346, %fd347;
	mul.f64 	%fd348, %fd59, %fd73;
	mul.f64 	%fd349, %fd57, %fd75;
	sub.f64 	%fd77, %fd348, %fd349;
	mul.f64 	%fd350, %fd57, %fd74;
	mul.f64 	%fd351, %fd58, %fd73;
	sub.f64 	%fd78, %fd350, %fd351;
	mul.f64 	%fd352, %fd71, %fd77;
	fma.rn.f64 	%fd353, %fd70, %fd76, %fd352;
	fma.rn.f64 	%fd79, %fd72, %fd78, %fd353;
	abs.f64 	%fd354, %fd79;
	setp.lt.f64 	%p9, %fd354, 0d3DDB7CDFD9D7BDBB;
	@%p9 bra 	$L__BB0_19;
	sub.f64 	%fd80, %fd254, %fd67;
	sub.f64 	%fd81, %fd255, %fd68;
	sub.f64 	%fd82, %fd256, %fd69;
	mul.f64 	%fd355, %fd77, %fd81;
	fma.rn.f64 	%fd356, %fd76, %fd80, %fd355;
	fma.rn.f64 	%fd357, %fd78, %fd82, %fd356;
	div.rn.f64 	%fd83, %fd357, %fd79;
	setp.lt.f64 	%p10, %fd83, 0d0000000000000000;
	setp.gt.f64 	%p11, %fd83, 0d3FF0000000000000;
	or.pred  	%p12, %p10, %p11;
	@%p12 bra 	$L__BB0_19;
	mul.f64 	%fd358, %fd72, %fd81;
	mul.f64 	%fd359, %fd71, %fd82;
	sub.f64 	%fd84, %fd358, %fd359;
	mul.f64 	%fd360, %fd70, %fd82;
	mul.f64 	%fd361, %fd72, %fd80;
	sub.f64 	%fd85, %fd360, %fd361;
	mul.f64 	%fd362, %fd71, %fd80;
	mul.f64 	%fd363, %fd70, %fd81;
	sub.f64 	%fd86, %fd362, %fd363;
	mul.f64 	%fd364, %fd58, %fd85;
	fma.rn.f64 	%fd365, %fd57, %fd84, %fd364;
	fma.rn.f64 	%fd366, %fd59, %fd86, %fd365;
	div.rn.f64 	%fd367, %fd366, %fd79;
	setp.lt.f64 	%p13, %fd367, 0d0000000000000000;
	add.f64 	%fd368, %fd83, %fd367;
	setp.gt.f64 	%p14, %fd368, 0d3FF0000000000000;
	or.pred  	%p15, %p13, %p14;
	@%p15 bra 	$L__BB0_19;
	mul.f64 	%fd369, %fd74, %fd85;
	fma.rn.f64 	%fd370, %fd73, %fd84, %fd369;
	fma.rn.f64 	%fd371, %fd75, %fd86, %fd370;
	div.rn.f64 	%fd87, %fd371, %fd79;
	setp.lt.f64 	%p16, %fd87, 0d3EB0C6F7A0B5ED8D;
	@%p16 bra 	$L__BB0_19;
	setp.ne.s32 	%p17, %r101, -1;
	setp.geu.f64 	%p18, %fd87, %fd819;
	and.pred  	%p19, %p17, %p18;
	@%p19 bra 	$L__BB0_19;
	mul.f64 	%fd372, %fd57, %fd87;
	fma.rn.f64 	%fd373, %fd57, %fd87, %fd372;
	fma.rn.f64 	%fd374, %fd57, %fd87, %fd373;
	mul.f64 	%fd375, %fd58, %fd87;
	fma.rn.f64 	%fd376, %fd58, %fd87, %fd375;
	fma.rn.f64 	%fd377, %fd58, %fd87, %fd376;
	mul.f64 	%fd378, %fd59, %fd87;
	fma.rn.f64 	%fd379, %fd59, %fd87, %fd378;
	fma.rn.f64 	%fd380, %fd59, %fd87, %fd379;
	add.f64 	%fd823, %fd254, %fd374;
	add.f64 	%fd824, %fd255, %fd377;
	add.f64 	%fd825, %fd256, %fd380;
	mul.f64 	%fd381, %fd71, %fd75;
	mul.f64 	%fd382, %fd72, %fd74;
	sub.f64 	%fd383, %fd381, %fd382;
	mul.f64 	%fd384, %fd72, %fd73;
	mul.f64 	%fd385, %fd70, %fd75;
	sub.f64 	%fd386, %fd384, %fd385;
	mul.f64 	%fd387, %fd70, %fd74;
	mul.f64 	%fd388, %fd71, %fd73;
	sub.f64 	%fd389, %fd387, %fd388;
	mul.f64 	%fd390, %fd386, %fd386;
	fma.rn.f64 	%fd391, %fd383, %fd383, %fd390;
	fma.rn.f64 	%fd392, %fd389, %fd389, %fd391;
	sqrt.rn.f64 	%fd393, %fd392;
	div.rn.f64 	%fd820, %fd383, %fd393;
	div.rn.f64 	%fd821, %fd386, %fd393;
	div.rn.f64 	%fd822, %fd389, %fd393;
	mul.f64 	%fd394, %fd58, %fd821;
	fma.rn.f64 	%fd395, %fd57, %fd820, %fd394;
	fma.rn.f64 	%fd396, %fd59, %fd822, %fd395;
	setp.leu.f64 	%p20, %fd396, 0d0000000000000000;
	mov.f64 	%fd819, %fd87;
	mov.u32 	%r101, %r99;
	@%p20 bra 	$L__BB0_19;
	neg.f64 	%fd820, %fd820;
	neg.f64 	%fd821, %fd821;
	neg.f64 	%fd822, %fd822;
	mov.f64 	%fd819, %fd87;
	mov.u32 	%r101, %r99;
$L__BB0_19:
	add.s32 	%r99, %r99, 1;
	setp.ne.s32 	%p21, %r99, 38;
	@%p21 bra 	$L__BB0_12;
	setp.eq.s32 	%p22, %r101, -1;
	mov.b16 	%rs32, 0;
	mov.u16 	%rs33, %rs32;
	mov.u16 	%rs34, %rs32;
	@%p22 bra 	$L__BB0_52;
	setp.lt.s32 	%p23, %r42, 1;
	mul.wide.s32 	%rd10, %r101, 96;
	add.s64 	%rd11, %rd2, %rd10;
	add.s64 	%rd3, %rd11, 72;
	.pragma "used_bytes_mask 7";
	ld.global.u32 	%r57, [%rd11+72];
	bfe.u32 	%r58, %r57, 0, 8;
	cvt.u16.u32 	%rs8, %r58;
	and.b16  	%rs9, %rs8, 255;
	bfe.u32 	%r59, %r57, 8, 8;
	cvt.u16.u32 	%rs10, %r59;
	and.b16  	%rs11, %rs10, 255;
	bfe.u32 	%r60, %r57, 16, 8;
	cvt.u16.u32 	%rs12, %r60;
	and.b16  	%rs13, %rs12, 255;
	cvt.rn.f64.u16 	%fd397, %rs9;
	div.rn.f64 	%fd104, %fd397, 0d406FE00000000000;
	cvt.rn.f64.u16 	%fd398, %rs11;
	div.rn.f64 	%fd105, %fd398, 0d406FE00000000000;
	cvt.rn.f64.u16 	%fd399, %rs13;
	div.rn.f64 	%fd106, %fd399, 0d406FE00000000000;
	mul.f64 	%fd841, %fd104, 0d3FB999999999999A;
	mul.f64 	%fd842, %fd105, 0d3FB999999999999A;
	mul.f64 	%fd843, %fd106, 0d3FB999999999999A;
	@%p23 bra 	$L__BB0_30;
	setp.lt.u32 	%p24, %r42, 4;
	mov.b32 	%r104, 0;
	@%p24 bra 	$L__BB0_25;
	mov.b32 	%r102, 0;
$L__BB0_24:
	.pragma "nounroll";
	mul.wide.u32 	%rd12, %r102, 24;
	add.s64 	%rd13, %rd1, %rd12;
	ld.global.f64 	%fd401, [%rd13];
	ld.global.f64 	%fd402, [%rd13+8];
	ld.global.f64 	%fd403, [%rd13+16];
	sub.f64 	%fd404, %fd401, %fd823;
	sub.f64 	%fd405, %fd402, %fd824;
	sub.f64 	%fd406, %fd403, %fd825;
	mul.f64 	%fd407, %fd405, %fd405;
	fma.rn.f64 	%fd408, %fd404, %fd404, %fd407;
	fma.rn.f64 	%fd409, %fd406, %fd406, %fd408;
	sqrt.rn.f64 	%fd410, %fd409;
	div.rn.f64 	%fd411, %fd404, %fd410;
	div.rn.f64 	%fd412, %fd405, %fd410;
	div.rn.f64 	%fd413, %fd406, %fd410;
	mul.f64 	%fd414, %fd821, %fd412;
	fma.rn.f64 	%fd415, %fd820, %fd411, %fd414;
	fma.rn.f64 	%fd416, %fd822, %fd413, %fd415;
	setp.lt.f64 	%p25, %fd416, 0d0000000000000000;
	selp.f64 	%fd417, 0d0000000000000000, %fd416, %p25;
	fma.rn.f64 	%fd418, %fd104, %fd417, %fd841;
	fma.rn.f64 	%fd419, %fd105, %fd417, %fd842;
	fma.rn.f64 	%fd420, %fd106, %fd417, %fd843;
	ld.global.f64 	%fd421, [%rd13+24];
	ld.global.f64 	%fd422, [%rd13+32];
	ld.global.f64 	%fd423, [%rd13+40];
	sub.f64 	%fd424, %fd421, %fd823;
	sub.f64 	%fd425, %fd422, %fd824;
	sub.f64 	%fd426, %fd423, %fd825;
	mul.f64 	%fd427, %fd425, %fd425;
	fma.rn.f64 	%fd428, %fd424, %fd424, %fd427;
	fma.rn.f64 	%fd429, %fd426, %fd426, %fd428;
	sqrt.rn.f64 	%fd430, %fd429;
	div.rn.f64 	%fd431, %fd424, %fd430;
	div.rn.f64 	%fd432, %fd425, %fd430;
	div.rn.f64 	%fd433, %fd426, %fd430;
	mul.f64 	%fd434, %fd821, %fd432;
	fma.rn.f64 	%fd435, %fd820, %fd431, %fd434;
	fma.rn.f64 	%fd436, %fd822, %fd433, %fd435;
	setp.lt.f64 	%p26, %fd436, 0d0000000000000000;
	selp.f64 	%fd437, 0d0000000000000000, %fd436, %p26;
	fma.rn.f64 	%fd438, %fd104, %fd437, %fd418;
	fma.rn.f64 	%fd439, %fd105, %fd437, %fd419;
	fma.rn.f64 	%fd440, %fd106, %fd437, %fd420;
	ld.global.f64 	%fd441, [%rd13+48];
	ld.global.f64 	%fd442, [%rd13+56];
	ld.global.f64 	%fd443, [%rd13+64];
	sub.f64 	%fd444, %fd441, %fd823;
	sub.f64 	%fd445, %fd442, %fd824;
	sub.f64 	%fd446, %fd443, %fd825;
	mul.f64 	%fd447, %fd445, %fd445;
	fma.rn.f64 	%fd448, %fd444, %fd444, %fd447;
	fma.rn.f64 	%fd449, %fd446, %fd446, %fd448;
	sqrt.rn.f64 	%fd450, %fd449;
	div.rn.f64 	%fd451, %fd444, %fd450;
	div.rn.f64 	%fd452, %fd445, %fd450;
	div.rn.f64 	%fd453, %fd446, %fd450;
	mul.f64 	%fd454, %fd821, %fd452;
	fma.rn.f64 	%fd455, %fd820, %fd451, %fd454;
	fma.rn.f64 	%fd456, %fd822, %fd453, %fd455;
	setp.lt.f64 	%p27, %fd456, 0d0000000000000000;
	selp.f64 	%fd457, 0d0000000000000000, %fd456, %p27;
	fma.rn.f64 	%fd458, %fd104, %fd457, %fd438;
	fma.rn.f64 	%fd459, %fd105, %fd457, %fd439;
	fma.rn.f64 	%fd460, %fd106, %fd457, %fd440;
	ld.global.f64 	%fd461, [%rd13+72];
	ld.global.f64 	%fd462, [%rd13+80];
	ld.global.f64 	%fd463, [%rd13+88];
	sub.f64 	%fd464, %fd461, %fd823;
	sub.f64 	%fd465, %fd462, %fd824;
	sub.f64 	%fd466, %fd463, %fd825;
	mul.f64 	%fd467, %fd465, %fd465;
	fma.rn.f64 	%fd468, %fd464, %fd464, %fd467;
	fma.rn.f64 	%fd469, %fd466, %fd466, %fd468;
	sqrt.rn.f64 	%fd470, %fd469;
	div.rn.f64 	%fd471, %fd464, %fd470;
	div.rn.f64 	%fd472, %fd465, %fd470;
	div.rn.f64 	%fd473, %fd466, %fd470;
	mul.f64 	%fd474, %fd821, %fd472;
	fma.rn.f64 	%fd475, %fd820, %fd471, %fd474;
	fma.rn.f64 	%fd476, %fd822, %fd473, %fd475;
	setp.lt.f64 	%p28, %fd476, 0d0000000000000000;
	selp.f64 	%fd477, 0d0000000000000000, %fd476, %p28;
	fma.rn.f64 	%fd841, %fd104, %fd477, %fd458;
	fma.rn.f64 	%fd842, %fd105, %fd477, %fd459;
	fma.rn.f64 	%fd843, %fd106, %fd477, %fd460;
	add.s32 	%r102, %r102, 4;
	setp.ne.s32 	%p29, %r102, %r8;
	mov.u32 	%r104, %r8;
	@%p29 bra 	$L__BB0_24;
$L__BB0_25:
	setp.eq.s32 	%p30, %r7, 0;
	@%p30 bra 	$L__BB0_30;
	setp.eq.s32 	%p31, %r7, 1;
	@%p31 bra 	$L__BB0_28;
	mul.wide.u32 	%rd14, %r104, 24;
	add.s64 	%rd15, %rd1, %rd14;
	ld.global.f64 	%fd479, [%rd15];
	ld.global.f64 	%fd480, [%rd15+8];
	ld.global.f64 	%fd481, [%rd15+16];
	sub.f64 	%fd482, %fd479, %fd823;
	sub.f64 	%fd483, %fd480, %fd824;
	sub.f64 	%fd484, %fd481, %fd825;
	mul.f64 	%fd485, %fd483, %fd483;
	fma.rn.f64 	%fd486, %fd482, %fd482, %fd485;
	fma.rn.f64 	%fd487, %fd484, %fd484, %fd486;
	sqrt.rn.f64 	%fd488, %fd487;
	div.rn.f64 	%fd489, %fd482, %fd488;
	div.rn.f64 	%fd490, %fd483, %fd488;
	div.rn.f64 	%fd491, %fd484, %fd488;
	mul.f64 	%fd492, %fd821, %fd490;
	fma.rn.f64 	%fd493, %fd820, %fd489, %fd492;
	fma.rn.f64 	%fd494, %fd822, %fd491, %fd493;
	setp.lt.f64 	%p32, %fd494, 0d0000000000000000;
	selp.f64 	%fd495, 0d0000000000000000, %fd494, %p32;
	fma.rn.f64 	%fd496, %fd104, %fd495, %fd841;
	fma.rn.f64 	%fd497, %fd105, %fd495, %fd842;
	fma.rn.f64 	%fd498, %fd106, %fd495, %fd843;
	ld.global.f64 	%fd499, [%rd15+24];
	ld.global.f64 	%fd500, [%rd15+32];
	ld.global.f64 	%fd501, [%rd15+40];
	sub.f64 	%fd502, %fd499, %fd823;
	sub.f64 	%fd503, %fd500, %fd824;
	sub.f64 	%fd504, %fd501, %fd825;
	mul.f64 	%fd505, %fd503, %fd503;
	fma.rn.f64 	%fd506, %fd502, %fd502, %fd505;
	fma.rn.f64 	%fd507, %fd504, %fd504, %fd506;
	sqrt.rn.f64 	%fd508, %fd507;
	div.rn.f64 	%fd509, %fd502, %fd508;
	div.rn.f64 	%fd510, %fd503, %fd508;
	div.rn.f64 	%fd511, %fd504, %fd508;
	mul.f64 	%fd512, %fd821, %fd510;
	fma.rn.f64 	%fd513, %fd820, %fd509, %fd512;
	fma.rn.f64 	%fd514, %fd822, %fd511, %fd513;
	setp.lt.f64 	%p33, %fd514, 0d0000000000000000;
	selp.f64 	%fd515, 0d0000000000000000, %fd514, %p33;
	fma.rn.f64 	%fd841, %fd104, %fd515, %fd496;
	fma.rn.f64 	%fd842, %fd105, %fd515, %fd497;
	fma.rn.f64 	%fd843, %fd106, %fd515, %fd498;
	add.s32 	%r104, %r104, 2;
$L__BB0_28:
	and.b32  	%r63, %r42, 1;
	setp.eq.b32 	%p34, %r63, 1;
	not.pred 	%p35, %p34;
	@%p35 bra 	$L__BB0_30;
	mul.wide.u32 	%rd16, %r104, 24;
	add.s64 	%rd17, %rd1, %rd16;
	ld.global.f64 	%fd516, [%rd17];
	ld.global.f64 	%fd517, [%rd17+8];
	ld.global.f64 	%fd518, [%rd17+16];
	sub.f64 	%fd519, %fd516, %fd823;
	sub.f64 	%fd520, %fd517, %fd824;
	sub.f64 	%fd521, %fd518, %fd825;
	mul.f64 	%fd522, %fd520, %fd520;
	fma.rn.f64 	%fd523, %fd519, %fd519, %fd522;
	fma.rn.f64 	%fd524, %fd521, %fd521, %fd523;
	sqrt.rn.f64 	%fd525, %fd524;
	div.rn.f64 	%fd526, %fd519, %fd525;
	div.rn.f64 	%fd527, %fd520, %fd525;
	div.rn.f64 	%fd528, %fd521, %fd525;
	mul.f64 	%fd529, %fd821, %fd527;
	fma.rn.f64 	%fd530, %fd820, %fd526, %fd529;
	fma.rn.f64 	%fd531, %fd822, %fd528, %fd530;
	setp.lt.f64 	%p36, %fd531, 0d0000000000000000;
	selp.f64 	%fd532, 0d0000000000000000, %fd531, %p36;
	fma.rn.f64 	%fd841, %fd104, %fd532, %fd841;
	fma.rn.f64 	%fd842, %fd105, %fd532, %fd842;
	fma.rn.f64 	%fd843, %fd106, %fd532, %fd843;
$L__BB0_30:
	min.f64 	%fd533, %fd841, 0d3FF0000000000000;
	max.f64 	%fd534, %fd533, 0d0000000000000000;
	min.f64 	%fd535, %fd842, 0d3FF0000000000000;
	max.f64 	%fd536, %fd535, 0d0000000000000000;
	min.f64 	%fd537, %fd843, 0d3FF0000000000000;
	max.f64 	%fd538, %fd537, 0d0000000000000000;
	mul.f64 	%fd539, %fd534, 0d406FE00000000000;
	cvt.rzi.u32.f64 	%r64, %fd539;
	cvt.u16.u32 	%rs14, %r64;
	and.b16  	%rs15, %rs14, 255;
	mul.f64 	%fd540, %fd536, 0d406FE00000000000;
	cvt.rzi.u32.f64 	%r65, %fd540;
	cvt.u16.u32 	%rs16, %r65;
	and.b16  	%rs17, %rs16, 255;
	mul.f64 	%fd541, %fd538, 0d406FE00000000000;
	cvt.rzi.u32.f64 	%r66, %fd541;
	cvt.u16.u32 	%rs18, %r66;
	and.b16  	%rs19, %rs18, 255;
	cvt.rn.f64.u16 	%fd542, %rs15;
	div.rn.f64 	%fd882, %fd542, 0d406FE00000000000;
	cvt.rn.f64.u16 	%fd543, %rs17;
	div.rn.f64 	%fd883, %fd543, 0d406FE00000000000;
	cvt.rn.f64.u16 	%fd544, %rs19;
	div.rn.f64 	%fd884, %fd544, 0d406FE00000000000;
	ld.global.f64 	%fd140, [%rd3+8];
	setp.leu.f64 	%p37, %fd140, 0d0000000000000000;
	@%p37 bra 	$L__BB0_51;
	mul.f64 	%fd546, %fd58, %fd821;
	fma.rn.f64 	%fd547, %fd57, %fd820, %fd546;
	fma.rn.f64 	%fd548, %fd59, %fd822, %fd547;
	add.f64 	%fd549, %fd548, %fd548;
	mul.f64 	%fd550, %fd820, %fd549;
	sub.f64 	%fd141, %fd57, %fd550;
	mul.f64 	%fd551, %fd821, %fd549;
	sub.f64 	%fd142, %fd58, %fd551;
	mul.f64 	%fd552, %fd822, %fd549;
	sub.f64 	%fd143, %fd59, %fd552;
	mul.f64 	%fd553, %fd819, 0d3EE4F8B588E368F1;
	mul.f64 	%fd554, %fd57, %fd553;
	fma.rn.f64 	%fd555, %fd57, %fd553, %fd554;
	fma.rn.f64 	%fd556, %fd57, %fd553, %fd555;
	mul.f64 	%fd557, %fd58, %fd553;
	fma.rn.f64 	%fd558, %fd58, %fd553, %fd557;
	fma.rn.f64 	%fd559, %fd58, %fd553, %fd558;
	mul.f64 	%fd560, %fd59, %fd553;
	fma.rn.f64 	%fd561, %fd59, %fd553, %fd560;
	fma.rn.f64 	%fd562, %fd59, %fd553, %fd561;
	add.f64 	%fd144, %fd254, %fd556;
	add.f64 	%fd145, %fd255, %fd559;
	add.f64 	%fd146, %fd256, %fd562;
	mov.b32 	%r107, -1;
	mov.f64 	%fd857, 0d7E37E43C8800759C;
	mov.b32 	%r105, 0;
$L__BB0_32:
	mul.wide.u32 	%rd18, %r105, 96;
	add.s64 	%rd19, %rd2, %rd18;
	ld.global.f64 	%fd563, [%rd19+24];
	ld.global.f64 	%fd564, [%rd19+32];
	ld.global.f64 	%fd565, [%rd19+40];
	ld.global.f64 	%fd154, [%rd19];
	ld.global.f64 	%fd155, [%rd19+8];
	ld.global.f64 	%fd156, [%rd19+16];
	sub.f64 	%fd157, %fd563, %fd154;
	sub.f64 	%fd158, %fd564, %fd155;
	sub.f64 	%fd159, %fd565, %fd156;
	ld.global.f64 	%fd566, [%rd19+48];
	ld.global.f64 	%fd567, [%rd19+56];
	ld.global.f64 	%fd568, [%rd19+64];
	sub.f64 	%fd160, %fd566, %fd154;
	sub.f64 	%fd161, %fd567, %fd155;
	sub.f64 	%fd162, %fd568, %fd156;
	mul.f64 	%fd569, %fd142, %fd162;
	mul.f64 	%fd570, %fd143, %fd161;
	sub.f64 	%fd163, %fd569, %fd570;
	mul.f64 	%fd571, %fd143, %fd160;
	mul.f64 	%fd572, %fd141, %fd162;
	sub.f64 	%fd164, %fd571, %fd572;
	mul.f64 	%fd573, %fd141, %fd161;
	mul.f64 	%fd574, %fd142, %fd160;
	sub.f64 	%fd165, %fd573, %fd574;
	mul.f64 	%fd575, %fd158, %fd164;
	fma.rn.f64 	%fd576, %fd157, %fd163, %fd575;
	fma.rn.f64 	%fd166, %fd159, %fd165, %fd576;
	abs.f64 	%fd577, %fd166;
	setp.lt.f64 	%p38, %fd577, 0d3DDB7CDFD9D7BDBB;
	@%p38 bra 	$L__BB0_39;
	sub.f64 	%fd167, %fd144, %fd154;
	sub.f64 	%fd168, %fd145, %fd155;
	sub.f64 	%fd169, %fd146, %fd156;
	mul.f64 	%fd578, %fd164, %fd168;
	fma.rn.f64 	%fd579, %fd163, %fd167, %fd578;
	fma.rn.f64 	%fd580, %fd165, %fd169, %fd579;
	div.rn.f64 	%fd170, %fd580, %fd166;
	setp.lt.f64 	%p39, %fd170, 0d0000000000000000;
	setp.gt.f64 	%p40, %fd170, 0d3FF0000000000000;
	or.pred  	%p41, %p39, %p40;
	@%p41 bra 	$L__BB0_39;
	mul.f64 	%fd581, %fd159, %fd168;
	mul.f64 	%fd582, %fd158, %fd169;
	sub.f64 	%fd171, %fd581, %fd582;
	mul.f64 	%fd583, %fd157, %fd169;
	mul.f64 	%fd584, %fd159, %fd167;
	sub.f64 	%fd172, %fd583, %fd584;
	mul.f64 	%fd585, %fd158, %fd167;
	mul.f64 	%fd586, %fd157, %fd168;
	sub.f64 	%fd173, %fd585, %fd586;
	mul.f64 	%fd587, %fd142, %fd172;
	fma.rn.f64 	%fd588, %fd141, %fd171, %fd587;
	fma.rn.f64 	%fd589, %fd143, %fd173, %fd588;
	div.rn.f64 	%fd590, %fd589, %fd166;
	setp.lt.f64 	%p42, %fd590, 0d0000000000000000;
	add.f64 	%fd591, %fd170, %fd590;
	setp.gt.f64 	%p43, %fd591, 0d3FF0000000000000;
	or.pred  	%p44, %p42, %p43;
	@%p44 bra 	$L__BB0_39;
	mul.f64 	%fd592, %fd161, %fd172;
	fma.rn.f64 	%fd593, %fd160, %fd171, %fd592;
	fma.rn.f64 	%fd594, %fd162, %fd173, %fd593;
	div.rn.f64 	%fd174, %fd594, %fd166;
	setp.lt.f64 	%p45, %fd174, 0d3EB0C6F7A0B5ED8D;
	@%p45 bra 	$L__BB0_39;
	setp.ne.s32 	%p46, %r107, -1;
	setp.geu.f64 	%p47, %fd174, %fd857;
	and.pred  	%p48, %p46, %p47;
	@%p48 bra 	$L__BB0_39;
	mul.f64 	%fd595, %fd141, %fd174;
	fma.rn.f64 	%fd596, %fd141, %fd174, %fd595;
	fma.rn.f64 	%fd597, %fd141, %fd174, %fd596;
	mul.f64 	%fd598, %fd142, %fd174;
	fma.rn.f64 	%fd599, %fd142, %fd174, %fd598;
	fma.rn.f64 	%fd600, %fd142, %fd174, %fd599;
	mul.f64 	%fd601, %fd143, %fd174;
	fma.rn.f64 	%fd602, %fd143, %fd174, %fd601;
	fma.rn.f64 	%fd603, %fd143, %fd174, %fd602;
	add.f64 	%fd878, %fd144, %fd597;
	add.f64 	%fd877, %fd145, %fd600;
	add.f64 	%fd876, %fd146, %fd603;
	mul.f64 	%fd604, %fd158, %fd162;
	mul.f64 	%fd605, %fd159, %fd161;
	sub.f64 	%fd606, %fd604, %fd605;
	mul.f64 	%fd607, %fd159, %fd160;
	mul.f64 	%fd608, %fd157, %fd162;
	sub.f64 	%fd609, %fd607, %fd608;
	mul.f64 	%fd610, %fd157, %fd161;
	mul.f64 	%fd611, %fd158, %fd160;
	sub.f64 	%fd612, %fd610, %fd611;
	mul.f64 	%fd613, %fd609, %fd609;
	fma.rn.f64 	%fd614, %fd606, %fd606, %fd613;
	fma.rn.f64 	%fd615, %fd612, %fd612, %fd614;
	sqrt.rn.f64 	%fd616, %fd615;
	div.rn.f64 	%fd856, %fd606, %fd616;
	div.rn.f64 	%fd855, %fd609, %fd616;
	div.rn.f64 	%fd854, %fd612, %fd616;
	mul.f64 	%fd617, %fd142, %fd855;
	fma.rn.f64 	%fd618, %fd141, %fd856, %fd617;
	fma.rn.f64 	%fd619, %fd143, %fd854, %fd618;
	setp.leu.f64 	%p49, %fd619, 0d0000000000000000;
	mov.u32 	%r107, %r105;
	mov.f64 	%fd857, %fd174;
	@%p49 bra 	$L__BB0_39;
	neg.f64 	%fd856, %fd856;
	neg.f64 	%fd855, %fd855;
	neg.f64 	%fd854, %fd854;
	mov.u32 	%r107, %r105;
	mov.f64 	%fd857, %fd174;
$L__BB0_39:
	add.s32 	%r105, %r105, 1;
	setp.ne.s32 	%p50, %r105, 38;
	@%p50 bra 	$L__BB0_32;
	add.s32 	%r112, %r13, 2;
	setp.eq.s32 	%p51, %r107, -1;
	@%p51 bra 	$L__BB0_51;
	mul.wide.s32 	%rd20, %r107, 96;
	add.s64 	%rd21, %rd2, %rd20;
	.pragma "used_bytes_mask 7";
	ld.global.u32 	%r69, [%rd21+72];
	bfe.u32 	%r70, %r69, 0, 8;
	cvt.u16.u32 	%rs20, %r70;
	and.b16  	%rs21, %rs20, 255;
	bfe.u32 	%r71, %r69, 8, 8;
	cvt.u16.u32 	%rs22, %r71;
	and.b16  	%rs23, %rs22, 255;
	bfe.u32 	%r72, %r69, 16, 8;
	cvt.u16.u32 	%rs24, %r72;
	and.b16  	%rs25, %rs24, 255;
	cvt.rn.f64.u16 	%fd620, %rs21;
	div.rn.f64 	%fd191, %fd620, 0d406FE00000000000;
	cvt.rn.f64.u16 	%fd621, %rs23;
	div.rn.f64 	%fd192, %fd621, 0d406FE00000000000;
	cvt.rn.f64.u16 	%fd622, %rs25;
	div.rn.f64 	%fd193, %fd622, 0d406FE00000000000;
	mul.f64 	%fd873, %fd191, 0d3FB999999999999A;
	mul.f64 	%fd874, %fd192, 0d3FB999999999999A;
	mul.f64 	%fd875, %fd193, 0d3FB999999999999A;
	@%p23 bra 	$L__BB0_50;
	setp.lt.u32 	%p53, %r42, 4;
	mov.b32 	%r110, 0;
	@%p53 bra 	$L__BB0_45;
	mov.b32 	%r108, 0;
$L__BB0_44:
	.pragma "nounroll";
	mul.wide.u32 	%rd22, %r108, 24;
	add.s64 	%rd23, %rd1, %rd22;
	ld.global.f64 	%fd624, [%rd23];
	ld.global.f64 	%fd625, [%rd23+8];
	ld.global.f64 	%fd626, [%rd23+16];
	sub.f64 	%fd627, %fd624, %fd878;
	sub.f64 	%fd628, %fd625, %fd877;
	sub.f64 	%fd629, %fd626, %fd876;
	mul.f64 	%fd630, %fd628, %fd628;
	fma.rn.f64 	%fd631, %fd627, %fd627, %fd630;
	fma.rn.f64 	%fd632, %fd629, %fd629, %fd631;
	sqrt.rn.f64 	%fd633, %fd632;
	div.rn.f64 	%fd634, %fd627, %fd633;
	div.rn.f64 	%fd635, %fd628, %fd633;
	div.rn.f64 	%fd636, %fd629, %fd633;
	mul.f64 	%fd637, %fd855, %fd635;
	fma.rn.f64 	%fd638, %fd856, %fd634, %fd637;
	fma.rn.f64 	%fd639, %fd854, %fd636, %fd638;
	setp.lt.f64 	%p54, %fd639, 0d0000000000000000;
	selp.f64 	%fd640, 0d0000000000000000, %fd639, %p54;
	fma.rn.f64 	%fd641, %fd191, %fd640, %fd873;
	fma.rn.f64 	%fd642, %fd192, %fd640, %fd874;
	fma.rn.f64 	%fd643, %fd193, %fd640, %fd875;
	ld.global.f64 	%fd644, [%rd23+24];
	ld.global.f64 	%fd645, [%rd23+32];
	ld.global.f64 	%fd646, [%rd23+40];
	sub.f64 	%fd647, %fd644, %fd878;
	sub.f64 	%fd648, %fd645, %fd877;
	sub.f64 	%fd649, %fd646, %fd876;
	mul.f64 	%fd650, %fd648, %fd648;
	fma.rn.f64 	%fd651, %fd647, %fd647, %fd650;
	fma.rn.f64 	%fd652, %fd649, %fd649, %fd651;
	sqrt.rn.f64 	%fd653, %fd652;
	div.rn.f64 	%fd654, %fd647, %fd653;
	div.rn.f64 	%fd655, %fd648, %fd653;
	div.rn.f64 	%fd656, %fd649, %fd653;
	mul.f64 	%fd657, %fd855, %fd655;
	fma.rn.f64 	%fd658, %fd856, %fd654, %fd657;
	fma.rn.f64 	%fd659, %fd854, %fd656, %fd658;
	setp.lt.f64 	%p55, %fd659, 0d0000000000000000;
	selp.f64 	%fd660, 0d0000000000000000, %fd659, %p55;
	fma.rn.f64 	%fd661, %fd191, %fd660, %fd641;
	fma.rn.f64 	%fd662, %fd192, %fd660, %fd642;
	fma.rn.f64 	%fd663, %fd193, %fd660, %fd643;
	ld.global.f64 	%fd664, [%rd23+48];
	ld.global.f64 	%fd665, [%rd23+56];
	ld.global.f64 	%fd666, [%rd23+64];
	sub.f64 	%fd667, %fd664, %fd878;
	sub.f64 	%fd668, %fd665, %fd877;
	sub.f64 	%fd669, %fd666, %fd876;
	mul.f64 	%fd670, %fd668, %fd668;
	fma.rn.f64 	%fd671, %fd667, %fd667, %fd670;
	fma.rn.f64 	%fd672, %fd669, %fd669, %fd671;
	sqrt.rn.f64 	%fd673, %fd672;
	div.rn.f64 	%fd674, %fd667, %fd673;
	div.rn.f64 	%fd675, %fd668, %fd673;
	div.rn.f64 	%fd676, %fd669, %fd673;
	mul.f64 	%fd677, %fd855, %fd675;
	fma.rn.f64 	%fd678, %fd856, %fd674, %fd677;
	fma.rn.f64 	%fd679, %fd854, %fd676, %fd678;
	setp.lt.f64 	%p56, %fd679, 0d0000000000000000;
	selp.f64 	%fd680, 0d0000000000000000, %fd679, %p56;
	fma.rn.f64 	%fd681, %fd191, %fd680, %fd661;
	fma.rn.f64 	%fd682, %fd192, %fd680, %fd662;
	fma.rn.f64 	%fd683, %fd193, %fd680, %fd663;
	ld.global.f64 	%fd684, [%rd23+72];
	ld.global.f64 	%fd685, [%rd23+80];
	ld.global.f64 	%fd686, [%rd23+88];
	sub.f64 	%fd687, %fd684, %fd878;
	sub.f64 	%fd688, %fd685, %fd877;
	sub.f64 	%fd689, %fd686, %fd876;
	mul.f64 	%fd690, %fd688, %fd688;
	fma.rn.f64 	%fd691, %fd687, %fd687, %fd690;
	fma.rn.f64 	%fd692, %fd689, %fd689, %fd691;
	sqrt.rn.f64 	%fd693, %fd692;
	div.rn.f64 	%fd694, %fd687, %fd693;
	div.rn.f64 	%fd695, %fd688, %fd693;
	div.rn.f64 	%fd696, %fd689, %fd693;
	mul.f64 	%fd697, %fd855, %fd695;
	fma.rn.f64 	%fd698, %fd856, %fd694, %fd697;
	fma.rn.f64 	%fd699, %fd854, %fd696, %fd698;
	setp.lt.f64 	%p57, %fd699, 0d0000000000000000;
	selp.f64 	%fd700, 0d0000000000000000, %fd699, %p57;
	fma.rn.f64 	%fd873, %fd191, %fd700, %fd681;
	fma.rn.f64 	%fd874, %fd192, %fd700, %fd682;
	fma.rn.f64 	%fd875, %fd193, %fd700, %fd683;
	add.s32 	%r108, %r108, 4;
	setp.ne.s32 	%p58, %r108, %r8;
	mov.u32 	%r110, %r8;
	@%p58 bra 	$L__BB0_44;
$L__BB0_45:
	setp.eq.s32 	%p59, %r7, 0;
	@%p59 bra 	$L__BB0_50;
	setp.eq.s32 	%p60, %r7, 1;
	@%p60 bra 	$L__BB0_48;
	mul.wide.u32 	%rd24, %r110, 24;
	add.s64 	%rd25, %rd1, %rd24;
	ld.global.f64 	%fd702, [%rd25];
	ld.global.f64 	%fd703, [%rd25+8];
	ld.global.f64 	%fd704, [%rd25+16];
	sub.f64 	%fd705, %fd702, %fd878;
	sub.f64 	%fd706, %fd703, %fd877;
	sub.f64 	%fd707, %fd704, %fd876;
	mul.f64 	%fd708, %fd706, %fd706;
	fma.rn.f64 	%fd709, %fd705, %fd705, %fd708;
	fma.rn.f64 	%fd710, %fd707, %fd707, %fd709;
	sqrt.rn.f64 	%fd711, %fd710;
	div.rn.f64 	%fd712, %fd705, %fd711;
	div.rn.f64 	%fd713, %fd706, %fd711;
	div.rn.f64 	%fd714, %fd707, %fd711;
	mul.f64 	%fd715, %fd855, %fd713;
	fma.rn.f64 	%fd716, %fd856, %fd712, %fd715;
	fma.rn.f64 	%fd717, %fd854, %fd714, %fd716;
	setp.lt.f64 	%p61, %fd717, 0d0000000000000000;
	selp.f64 	%fd718, 0d0000000000000000, %fd717, %p61;
	fma.rn.f64 	%fd719, %fd191, %fd718, %fd873;
	fma.rn.f64 	%fd720, %fd192, %fd718, %fd874;
	fma.rn.f64 	%fd721, %fd193, %fd718, %fd875;
	ld.global.f64 	%fd722, [%rd25+24];
	ld.global.f64 	%fd723, [%rd25+32];
	ld.global.f64 	%fd724, [%rd25+40];
	sub.f64 	%fd725, %fd722, %fd878;
	sub.f64 	%fd726, %fd723, %fd877;
	sub.f64 	%fd727, %fd724, %fd876;
	mul.f64 	%fd728, %fd726, %fd726;
	fma.rn.f64 	%fd729, %fd725, %fd725, %fd728;
	fma.rn.f64 	%fd730, %fd727, %fd727, %fd729;
	sqrt.rn.f64 	%fd731, %fd730;
	div.rn.f64 	%fd732, %fd725, %fd731;
	div.rn.f64 	%fd733, %fd726, %fd731;
	div.rn.f64 	%fd734, %fd727, %fd731;
	mul.f64 	%fd735, %fd855, %fd733;
	fma.rn.f64 	%fd736, %fd856, %fd732, %fd735;
	fma.rn.f64 	%fd737, %fd854, %fd734, %fd736;
	setp.lt.f64 	%p62, %fd737, 0d0000000000000000;
	selp.f64 	%fd738, 0d0000000000000000, %fd737, %p62;
	fma.rn.f64 	%fd873, %fd191, %fd738, %fd719;
	fma.rn.f64 	%fd874, %fd192, %fd738, %fd720;
	fma.rn.f64 	%fd875, %fd193, %fd738, %fd721;
	add.s32 	%r110, %r110, 2;
$L__BB0_48:
	and.b32  	%r75, %r42, 1;
	setp.eq.b32 	%p63, %r75, 1;
	not.pred 	%p64, %p63;
	@%p64 bra 	$L__BB0_50;
	mul.wide.u32 	%rd26, %r110, 24;
	add.s64 	%rd27, %rd1, %rd26;
	ld.global.f64 	%fd739, [%rd27];
	ld.global.f64 	%fd740, [%rd27+8];
	ld.global.f64 	%fd741, [%rd27+16];
	sub.f64 	%fd742, %fd739, %fd878;
	sub.f64 	%fd743, %fd740, %fd877;
	sub.f64 	%fd744, %fd741, %fd876;
	mul.f64 	%fd745, %fd743, %fd743;
	fma.rn.f64 	%fd746, %fd742, %fd742, %fd745;
	fma.rn.f64 	%fd747, %fd744, %fd744, %fd746;
	sqrt.rn.f64 	%fd748, %fd747;
	div.rn.f64 	%fd749, %fd742, %fd748;
	div.rn.f64 	%fd750, %fd743, %fd748;
	div.rn.f64 	%fd751, %fd744, %fd748;
	mul.f64 	%fd752, %fd855, %fd750;
	fma.rn.f64 	%fd753, %fd856, %fd749, %fd752;
	fma.rn.f64 	%fd754, %fd854, %fd751, %fd753;
	setp.lt.f64 	%p65, %fd754, 0d0000000000000000;
	selp.f64 	%fd755, 0d0000000000000000, %fd754, %p65;
	fma.rn.f64 	%fd873, %fd191, %fd755, %fd873;
	fma.rn.f64 	%fd874, %fd192, %fd755, %fd874;
	fma.rn.f64 	%fd875, %fd193, %fd755, %fd875;
$L__BB0_50:
	min.f64 	%fd756, %fd873, 0d3FF0000000000000;
	max.f64 	%fd757, %fd756, 0d0000000000000000;
	min.f64 	%fd758, %fd874, 0d3FF0000000000000;
	max.f64 	%fd759, %fd758, 0d0000000000000000;
	min.f64 	%fd760, %fd875, 0d3FF0000000000000;
	max.f64 	%fd761, %fd760, 0d0000000000000000;
	mul.f64 	%fd762, %fd757, 0d406FE00000000000;
	cvt.rzi.u32.f64 	%r76, %fd762;
	cvt.u16.u32 	%rs26, %r76;
	and.b16  	%rs27, %rs26, 255;
	mul.f64 	%fd763, %fd759, 0d406FE00000000000;
	cvt.rzi.u32.f64 	%r77, %fd763;
	cvt.u16.u32 	%rs28, %r77;
	and.b16  	%rs29, %rs28, 255;
	mul.f64 	%fd764, %fd761, 0d406FE00000000000;
	cvt.rzi.u32.f64 	%r78, %fd764;
	cvt.u16.u32 	%rs30, %r78;
	and.b16  	%rs31, %rs30, 255;
	cvt.rn.f64.u16 	%fd765, %rs27;
	div.rn.f64 	%fd766, %fd765, 0d406FE00000000000;
	cvt.rn.f64.u16 	%fd767, %rs29;
	div.rn.f64 	%fd768, %fd767, 0d406FE00000000000;
	cvt.rn.f64.u16 	%fd769, %rs31;
	div.rn.f64 	%fd770, %fd769, 0d406FE00000000000;
	mov.f64 	%fd771, 0d3FF0000000000000;
	sub.f64 	%fd772, %fd771, %fd140;
	mul.f64 	%fd773, %fd140, %fd766;
	fma.rn.f64 	%fd774, %fd882, %fd772, %fd773;
	mul.f64 	%fd775, %fd140, %fd768;
	fma.rn.f64 	%fd776, %fd883, %fd772, %fd775;
	mul.f64 	%fd777, %fd140, %fd770;
	fma.rn.f64 	%fd778, %fd884, %fd772, %fd777;
	min.f64 	%fd779, %fd774, 0d3FF0000000000000;
	max.f64 	%fd882, %fd779, 0d0000000000000000;
	min.f64 	%fd780, %fd776, 0d3FF0000000000000;
	max.f64 	%fd883, %fd780, 0d0000000000000000;
	min.f64 	%fd781, %fd778, 0d3FF0000000000000;
	max.f64 	%fd884, %fd781, 0d0000000000000000;
$L__BB0_51:
	mul.f64 	%fd782, %fd882, 0d406FE00000000000;
	cvt.rzi.u32.f64 	%r79, %fd782;
	cvt.u16.u32 	%rs32, %r79;
	mul.f64 	%fd783, %fd883, 0d406FE00000000000;
	cvt.rzi.u32.f64 	%r80, %fd783;
	cvt.u16.u32 	%rs33, %r80;
	mul.f64 	%fd784, %fd884, 0d406FE00000000000;
	cvt.rzi.u32.f64 	%r81, %fd784;
	cvt.u16.u32 	%rs34, %r81;
$L__BB0_52:
	ld.param.u64 	%rd32, [_Z10render_gpuP4trig4vec3S1_iidP6uchar4iPS1_Pi_param_6];
	not.b32 	%r82, %r97;
	add.s32 	%r83, %r41, %r82;
	mad.lo.s32 	%r84, %r83, %r40, %r95;
	cvta.to.global.u64 	%rd28, %rd32;
	mul.wide.s32 	%rd29, %r84, 4;
	add.s64 	%rd30, %rd28, %rd29;
	cvt.u32.u16 	%r85, %rs33;
	cvt.u32.u16 	%r86, %rs32;
	prmt.b32 	%r87, %r86, %r85, 0x3340U;
	cvt.u32.u16 	%r88, %rs34;
	prmt.b32 	%r89, %r88, 0, 0x3340U;
	prmt.b32 	%r90, %r87, %r89, 0x5410U;
	st.global.u32 	[%rd30], %r90;
	add.s32 	%r97, %r97, %r9;
	setp.lt.s32 	%p66, %r97, %r41;
	@%p66 bra 	$L__BB0_11;
$L__BB0_53:
	mov.u32 	%r91, %ntid.x;
	mov.u32 	%r92, %nctaid.x;
	mad.lo.s32 	%r95, %r91, %r92, %r95;
	setp.lt.s32 	%p67, %r95, %r40;
	@%p67 bra 	$L__BB0_9;
$L__BB0_54:
	ld.param.u64 	%rd33, [_Z10render_gpuP4trig4vec3S1_iidP6uchar4iPS1_Pi_param_9];
	cvta.to.global.u64 	%rd31, %rd33;
	atom.global.add.u32 	%r93, [%rd31], %r112;
	ret;

}
.func  (.param .align 16 .b8 func_retval0[16]) __internal_trig_reduction_slowpathd(
	.param .b64 __internal_trig_reduction_slowpathd_param_0
)
{
	.local .align 8 .b8 	__local_depot1[40];
	.reg .b64 	%SP;
	.reg .b64 	%SPL;
	.reg .pred 	%p<10>;
	.reg .b32 	%r<47>;
	.reg .b64 	%rd<74>;
	.reg .b64 	%fd<5>;

	mov.u64 	%SPL, __local_depot1;
	ld.param.f64 	%fd4, [__internal_trig_reduction_slowpathd_param_0];
	add.u64 	%rd1, %SPL, 0;
	{
	.reg .b32 %temp; 
	mov.b64 	{%temp, %r1}, %fd4;
	}
	shr.u32 	%r2, %r1, 20;
	and.b32  	%r3, %r2, 2047;
	setp.eq.s32 	%p1, %r3, 2047;
	mov.b32 	%r46, 0;
	@%p1 bra 	$L__BB1_9;
	add.s32 	%r20, %r3, -1024;
	mov.b64 	%rd20, %fd4;
	shl.b64 	%rd2, %rd20, 11;
	shr.u32 	%r4, %r20, 6;
	sub.s32 	%r45, 15, %r4;
	sub.s32 	%r21, 19, %r4;
	setp.lt.u32 	%p2, %r20, 128;
	selp.b32 	%r6, 18, %r21, %p2;
	setp.ge.s32 	%p3, %r45, %r6;
	mov.b64 	%rd70, 0;
	@%p3 bra 	$L__BB1_4;
	add.s32 	%r23, %r6, %r4;
	neg.s32 	%r43, %r23;
	or.b64  	%rd3, %rd2, -9223372036854775808;
	mov.b64 	%rd70, 0;
	mov.b32 	%r42, 0;
	mov.u64 	%rd25, __cudart_i2opi_d;
	mov.u32 	%r44, %r45;
$L__BB1_3:
	.pragma "nounroll";
	mul.wide.s32 	%rd22, %r42, 8;
	add.s64 	%rd23, %rd1, %rd22;
	mul.wide.s32 	%rd24, %r44, 8;
	add.s64 	%rd26, %rd25, %rd24;
	ld.global.nc.u64 	%rd27, [%rd26];
	{
	.reg .u32 %r0, %r1, %r2, %r3, %alo, %ahi, %blo, %bhi, %clo, %chi;
	mov.b64 	{%alo,%ahi}, %rd27;
	mov.b64 	{%blo,%bhi}, %rd3;
	mov.b64 	{%clo,%chi}, %rd70;
	mad.lo.cc.u32 	%r0, %alo, %blo, %clo;
	madc.hi.cc.u32 	%r1, %alo, %blo, %chi;
	madc.hi.u32 	%r2, %alo, %bhi, 0;
	mad.lo.cc.u32 	%r1, %alo, %bhi, %r1;
	madc.hi.cc.u32 	%r2, %ahi, %blo, %r2;
	madc.hi.u32 	%r3, %ahi, %bhi, 0;
	mad.lo.cc.u32 	%r1, %ahi, %blo, %r1;
	madc.lo.cc.u32 	%r2, %ahi, %bhi, %r2;
	addc.u32 	%r3, %r3, 0;
	mov.b64 	%rd28, {%r0,%r1};
	mov.b64 	%rd70, {%r2,%r3};
	}
	st.local.u64 	[%rd23], %rd28;
	add.s32 	%r44, %r44, 1;
	add.s32 	%r43, %r43, 1;
	add.s32 	%r42, %r42, 1;
	setp.ne.s32 	%p4, %r43, -15;
	mov.u32 	%r45, %r6;
	@%p4 bra 	$L__BB1_3;
$L__BB1_4:
	cvt.s64.s32 	%rd29, %r45;
	cvt.u64.u32 	%rd30, %r4;
	add.s64 	%rd31, %rd30, %rd29;
	shl.b64 	%rd32, %rd31, 3;
	add.s64 	%rd33, %rd1, %rd32;
	st.local.u64 	[%rd33+-120], %rd70;
	and.b32  	%r15, %r2, 63;
	ld.local.u64 	%rd72, [%rd1+16];
	ld.local.u64 	%rd71, [%rd1+24];
	setp.eq.s32 	%p5, %r15, 0;
	@%p5 bra 	$L__BB1_6;
	shl.b64 	%rd34, %rd71, %r15;
	shr.u64 	%rd35, %rd72, 1;
	xor.b32  	%r24, %r15, 63;
	shr.u64 	%rd36, %rd35, %r24;
	or.b64  	%rd71, %rd34, %rd36;
	ld.local.u64 	%rd37, [%rd1+8];
	shl.b64 	%rd38, %rd72, %r15;
	shr.u64 	%rd39, %rd37, 1;
	shr.u64 	%rd40, %rd39, %r24;
	or.b64  	%rd72, %rd38, %rd40;
$L__BB1_6:
	and.b32  	%r25, %r1, -2147483648;
	shr.u64 	%rd41, %rd71, 62;
	cvt.u32.u64 	%r26, %rd41;
	mov.b64 	{%r27, %r28}, %rd71;
	mov.b64 	{%r29, %r30}, %rd72;
	shf.l.wrap.b32 	%r31, %r30, %r27, 2;
	shf.l.wrap.b32 	%r32, %r27, %r28, 2;
	mov.b64 	%rd42, {%r31, %r32};
	shl.b64 	%rd43, %rd72, 2;
	shr.u64 	%rd44, %rd42, 63;
	cvt.u32.u64 	%r33, %rd44;
	add.s32 	%r34, %r33, %r26;
	setp.eq.s32 	%p6, %r25, 0;
	neg.s32 	%r35, %r34;
	selp.b32 	%r46, %r34, %r35, %p6;
	setp.gt.s64 	%p7, %rd42, -1;
	mov.b64 	%rd45, 0;
	{
	.reg .u32 %r0, %r1, %r2, %r3, %a0, %a1, %a2, %a3, %b0, %b1, %b2, %b3;
	mov.b64 	{%a0,%a1}, %rd45;
	mov.b64 	{%a2,%a3}, %rd45;
	mov.b64 	{%b0,%b1}, %rd43;
	mov.b64 	{%b2,%b3}, %rd42;
	sub.cc.u32 	%r0, %a0, %b0;
	subc.cc.u32 	%r1, %a1, %b1;
	subc.cc.u32 	%r2, %a2, %b2;
	subc.u32 	%r3, %a3, %b3;
	mov.b64 	%rd46, {%r0,%r1};
	mov.b64 	%rd47, {%r2,%r3};
	}
	xor.b32  	%r36, %r25, -2147483648;
	selp.b64 	%rd73, %rd42, %rd47, %p7;
	selp.b64 	%rd14, %rd43, %rd46, %p7;
	selp.b32 	%r17, %r25, %r36, %p7;
	clz.b64 	%r37, %rd73;
	cvt.u64.u32 	%rd15, %r37;
	setp.eq.s32 	%p8, %r37, 0;
	@%p8 bra 	$L__BB1_8;
	cvt.u32.u64 	%r38, %rd15;
	and.b32  	%r39, %r38, 63;
	shl.b64 	%rd48, %rd73, %r39;
	shr.u64 	%rd49, %rd14, 1;
	not.b32 	%r40, %r38;
	and.b32  	%r41, %r40, 63;
	shr.u64 	%rd50, %rd49, %r41;
	or.b64  	%rd73, %rd48, %rd50;
$L__BB1_8:
	mov.b64 	%rd51, -3958705157555305931;
	{
	.reg .u32 %r0, %r1, %r2, %r3, %alo, %ahi, %blo, %bhi;
	mov.b64 	{%alo,%ahi}, %rd73;
	mov.b64 	{%blo,%bhi}, %rd51;
	mul.lo.u32 	%r0, %alo, %blo;
	mul.hi.u32 	%r1, %alo, %blo;
	mad.lo.cc.u32 	%r1, %alo, %bhi, %r1;
	madc.hi.u32 	%r2, %alo, %bhi, 0;
	mad.lo.cc.u32 	%r1, %ahi, %blo, %r1;
	madc.hi.cc.u32 	%r2, %ahi, %blo, %r2;
	madc.hi.u32 	%r3, %ahi, %bhi, 0;
	mad.lo.cc.u32 	%r2, %ahi, %bhi, %r2;
	addc.u32 	%r3, %r3, 0;
	mov.b64 	%rd52, {%r0,%r1};
	mov.b64 	%rd53, {%r2,%r3};
	}
	setp.gt.s64 	%p9, %rd53, 0;
	{
	.reg .u32 %r0, %r1, %r2, %r3, %a0, %a1, %a2, %a3, %b0, %b1, %b2, %b3;
	mov.b64 	{%a0,%a1}, %rd52;
	mov.b64 	{%a2,%a3}, %rd53;
	mov.b64 	{%b0,%b1}, %rd52;
	mov.b64 	{%b2,%b3}, %rd53;
	add.cc.u32 	%r0, %a0, %b0;
	addc.cc.u32 	%r1, %a1, %b1;
	addc.cc.u32 	%r2, %a2, %b2;
	addc.u32 	%r3, %a3, %b3;
	mov.b64 	%rd54, {%r0,%r1};
	mov.b64 	%rd55, {%r2,%r3};
	}
	selp.b64 	%rd56, %rd55, %rd53, %p9;
	selp.s64 	%rd57, -1, 0, %p9;
	sub.s64 	%rd58, %rd57, %rd15;
	cvt.u64.u32 	%rd59, %r17;
	shl.b64 	%rd60, %rd59, 32;
	add.s64 	%rd61, %rd56, 1;
	shr.u64 	%rd62, %rd61, 10;
	add.s64 	%rd63, %rd62, 1;
	shr.u64 	%rd64, %rd63, 1;
	shl.b64 	%rd65, %rd58, 52;
	add.s64 	%rd66, %rd65, %rd64;
	add.s64 	%rd67, %rd66, 4602678819172646912;
	or.b64  	%rd68, %rd67, %rd60;
	mov.b64 	%fd4, %rd68;
$L__BB1_9:
	st.param.f64 	[func_retval0], %fd4;
	st.param.b32 	[func_retval0+8], %r46;
	ret;

}


// ===== COMPILED SASS (sm_100) =====

	.target	sm_100

	.elftype	@"ET_EXEC"


//--------------------- .note.nv.tkinfo           --------------------------
	.section	.note.nv.tkinfo,"",@"SHT_NOTE"
	.sectionflags	@"SHF_NOTE_NV_TKINFO"
	.tkinfo
        /*0018*/ 	.word	0x00000002
        /*0030*/ 	.string	""
        /*0030*/ 	.string	"ptxas"
        /*0030*/ 	.string	"Cuda compilation tools, release 13.0, V13.0.88"
        /*0030*/ 	.string	"Build cuda_13.0.r13.0/compiler.36424714_0"
        /*0030*/ 	.string	"-arch sm_100 -m 64 "



//--------------------- .note.nv.cuinfo           --------------------------
	.section	.note.nv.cuinfo,"",@"SHT_NOTE"
	.sectionflags	@"SHF_NOTE_NV_CUINFO"
        /*0018*/ 	.short	0x0002
        /*001a*/ 	.short	0x0064
        /*001c*/ 	.short	0x0082
	.zero		2


//--------------------- .nv.info                  --------------------------
	.section	.nv.info,"",@"SHT_CUDA_INFO"
	.align	4


	//----- nvinfo : EIATTR_REGCOUNT
	.align		4
        /*0000*/ 	.byte	0x04, 0x2f
        /*0002*/ 	.short	(.L_2 - .L_1)
	.align		4
.L_1:
        /*0004*/ 	.word	index@(_Z10render_gpuP4trig4vec3S1_iidP6uchar4iPS1_Pi)
        /*0008*/ 	.word	0x00000084


	//----- nvinfo : EIATTR_FRAME_SIZE
	.align		4
.L_2:
        /*000c*/ 	.byte	0x04, 0x11
        /*000e*/ 	.short	(.L_4 - .L_3)
	.align		4
.L_3:
        /*0010*/ 	.word	index@($_Z10render_gpuP4trig4vec3S1_iidP6uchar4iPS1_Pi$__internal_trig_reduction_slowpathd)
        /*0014*/ 	.word	0x00000028


	//----- nvinfo : EIATTR_FRAME_SIZE
	.align		4
.L_4:
        /*0018*/ 	.byte	0x04, 0x11
        /*001a*/ 	.short	(.L_6 - .L_5)
	.align		4
.L_5:
        /*001c*/ 	.word	index@($__internal_2_$__cuda_sm20_dsqrt_rn_f64_mediumpath_v1)
        /*0020*/ 	.word	0x00000028


	//----- nvinfo : EIATTR_FRAME_SIZE
	.align		4
.L_6:
        /*0024*/ 	.byte	0x04, 0x11
        /*0026*/ 	.short	(.L_8 - .L_7)
	.align		4
.L_7:
        /*0028*/ 	.word	index@($__internal_1_$__cuda_sm20_div_rn_f64_full)
        /*002c*/ 	.word	0x00000028


	//----- nvinfo : EIATTR_FRAME_SIZE
	.align		4
.L_8:
        /*0030*/ 	.byte	0x04, 0x11
        /*0032*/ 	.short	(.L_10 - .L_9)
	.align		4
.L_9:
        /*0034*/ 	.word	index@($__internal_0_$__cuda_sm20_dblrcp_rn_slowpath_v3)
        /*0038*/ 	.word	0x00000028


	//----- nvinfo : EIATTR_FRAME_SIZE
	.align		4
.L_10:
        /*003c*/ 	.byte	0x04, 0x11
        /*003e*/ 	.short	(.L_12 - .L_11)
	.align		4
.L_11:
        /*0040*/ 	.word	index@(_Z10render_gpuP4trig4vec3S1_iidP6uchar4iPS1_Pi)
        /*0044*/ 	.word	0x00000028


	//----- nvinfo : EIATTR_MIN_STACK_SIZE
	.align		4
.L_12:
        /*0048*/ 	.byte	0x04, 0x12
        /*004a*/ 	.short	(.L_14 - .L_13)
	.align		4
.L_13:
        /*004c*/ 	.word	index@(_Z10render_gpuP4trig4vec3S1_iidP6uchar4iPS1_Pi)
        /*0050*/ 	.word	0x00000028
.L_14:


//--------------------- .nv.compat                --------------------------
	.section	.nv.compat,"",@"SHT_CUDA_COMPAT_INFO"
	.align	4
        /*0000*/ 	.byte	0x02, 0x09, 0x00, 0x00, 0x02, 0x02, 0x01, 0x00, 0x02, 0x05, 0x05, 0x00, 0x03, 0x07, 0x01, 0x01
        /*0010*/ 	.byte	0x02, 0x03, 0x00, 0x00, 0x02, 0x06, 0x01, 0x00, 0x04, 0x0b, 0x08, 0x00, 0x01, 0x00, 0x00, 0x00
        /*0020*/ 	.byte	0x00, 0x00, 0x00, 0x00


//--------------------- .nv.info._Z10render_gpuP4trig4vec3S1_iidP6uchar4iPS1_Pi --------------------------
	.section	.nv.info._Z10render_gpuP4trig4vec3S1_iidP6uchar4iPS1_Pi,"",@"SHT_CUDA_INFO"
	.sectionflags	@""
	.align	4


	//----- nvinfo : EIATTR_CUDA_API_VERSION
	.align		4
        /*0000*/ 	.byte	0x04, 0x37
        /*0002*/ 	.short	(.L_16 - .L_15)
.L_15:
        /*0004*/ 	.word	0x00000082


	//----- nvinfo : EIATTR_KPARAM_INFO
	.align		4
.L_16:
        /*0008*/ 	.byte	0x04, 0x17
        /*000a*/ 	.short	(.L_18 - .L_17)
.L_17:
        /*000c*/ 	.word	0x00000000
        /*0010*/ 	.short	0x0009
        /*0012*/ 	.short	0x0060
        /*0014*/ 	.byte	0x00, 0xf5, 0x21, 0x00


	//----- nvinfo : EIATTR_KPARAM_INFO
	.align		4
.L_18:
        /*0018*/ 	.byte	0x04, 0x17
        /*001a*/ 	.short	(.L_20 - .L_19)
.L_19:
        /*001c*/ 	.word	0x00000000
        /*0020*/ 	.short	0x0008
        /*0022*/ 	.short	0x0058
        /*0024*/ 	.byte	0x00, 0xf5, 0x21, 0x00


	//----- nvinfo : EIATTR_KPARAM_INFO
	.align		4
.L_20:
        /*0028*/ 	.byte	0x04, 0x17
        /*002a*/ 	.short	(.L_22 - .L_21)
.L_21:
        /*002c*/ 	.word	0x00000000
        /*0030*/ 	.short	0x0007
        /*0032*/ 	.short	0x0050
        /*0034*/ 	.byte	0x00, 0xf0, 0x11, 0x00


	//----- nvinfo : EIATTR_KPARAM_INFO
	.align		4
.L_22:
        /*0038*/ 	.byte	0x04, 0x17
        /*003a*/ 	.short	(.L_24 - .L_23)
.L_23:
        /*003c*/ 	.word	0x00000000
        /*0040*/ 	.short	0x0006
        /*0042*/ 	.short	0x0048
        /*0044*/ 	.byte	0x00, 0xf5, 0x21, 0x00


	//----- nvinfo : EIATTR_KPARAM_INFO
	.align		4
.L_24:
        /*0048*/ 	.byte	0x04, 0x17
        /*004a*/ 	.short	(.L_26 - .L_25)
.L_25:
        /*004c*/ 	.word	0x00000000
        /*0050*/ 	.short	0x0005
        /*0052*/ 	.short	0x0040
        /*0054*/ 	.byte	0x00, 0xf0, 0x21, 0x00


	//----- nvinfo : EIATTR_KPARAM_INFO
	.align		4
.L_26:
        /*0058*/ 	.byte	0x04, 0x17
        /*005a*/ 	.short	(.L_28 - .L_27)
.L_27:
        /*005c*/ 	.word	0x00000000
        /*0060*/ 	.short	0x0004
        /*0062*/ 	.short	0x003c
        /*0064*/ 	.byte	0x00, 0xf0, 0x11, 0x00


	//----- nvinfo : EIATTR_KPARAM_INFO
	.align		4
.L_28:
        /*0068*/ 	.byte	0x04, 0x17
        /*006a*/ 	.short	(.L_30 - .L_29)
.L_29:
        /*006c*/ 	.word	0x00000000
        /*0070*/ 	.short	0x0003
        /*0072*/ 	.short	0x0038
        /*0074*/ 	.byte	0x00, 0xf0, 0x11, 0x00


	//----- nvinfo : EIATTR_KPARAM_INFO
	.align		4
.L_30:
        /*0078*/ 	.byte	0x04, 0x17
        /*007a*/ 	.short	(.L_32 - .L_31)
.L_31:
        /*007c*/ 	.word	0x00000000
        /*0080*/ 	.short	0x0002
        /*0082*/ 	.short	0x0020
        /*0084*/ 	.byte	0x00, 0xf0, 0x61, 0x00


	//----- nvinfo : EIATTR_KPARAM_INFO
	.align		4
.L_32:
        /*0088*/ 	.byte	0x04, 0x17
        /*008a*/ 	.short	(.L_34 - .L_33)
.L_33:
        /*008c*/ 	.word	0x00000000
        /*0090*/ 	.short	0x0001
        /*0092*/ 	.short	0x0008
        /*0094*/ 	.byte	0x00, 0xf0, 0x61, 0x00


	//----- nvinfo : EIATTR_KPARAM_INFO
	.align		4
.L_34:
        /*0098*/ 	.byte	0x04, 0x17
        /*009a*/ 	.short	(.L_36 - .L_35)
.L_35:
        /*009c*/ 	.word	0x00000000
        /*00a0*/ 	.short	0x0000
        /*00a2*/ 	.short	0x0000
        /*00a4*/ 	.byte	0x00, 0xf5, 0x21, 0x00


	//----- nvinfo : EIATTR_SPARSE_MMA_MASK
	.align		4
.L_36:
        /*00a8*/ 	.byte	0x03, 0x50
        /*00aa*/ 	.short	0x0000


	//----- nvinfo : EIATTR_MAXREG_COUNT
	.align		4
        /*00ac*/ 	.byte	0x03, 0x1b
        /*00ae*/ 	.short	0x00ff


	//----- nvinfo : EIATTR_MERCURY_ISA_VERSION
	.align		4
        /*00b0*/ 	.byte	0x03, 0x5f
        /*00b2*/ 	.short	0x0101


	//----- nvinfo : EIATTR_UNUSED_LOAD_BYTE_OFFSET
	.align		4
        /*00b4*/ 	.byte	0x04, 0x44
        /*00b6*/ 	.short	(.L_38 - .L_37)


	//   ....[0]....
.L_37:
        /*00b8*/ 	.word	0x00003580
        /*00bc*/ 	.word	0x00000007


	//   ....[1]....
        /*00c0*/ 	.word	0x00008b10
        /*00c4*/ 	.word	0x00000007


	//----- nvinfo : EIATTR_INT_WARP_WIDE_INSTR_OFFSETS
	.align		4
.L_38:
        /*00c8*/ 	.byte	0x04, 0x31
        /*00ca*/ 	.short	(.L_40 - .L_39)


	//   ....[0]....
.L_39:
        /*00cc*/ 	.word	0x0000d2a0


	//   ....[1]....
        /*00d0*/ 	.word	0x0000d2c0


	//----- nvinfo : EIATTR_VRC_CTA_INIT_COUNT
	.align		4
.L_40:
        /*00d4*/ 	.byte	0x02, 0x4a
	.zero		1
	.zero		1


	//----- nvinfo : EIATTR_EXIT_INSTR_OFFSETS
	.align		4
        /*00d8*/ 	.byte	0x04, 0x1c
        /*00da*/ 	.short	(.L_42 - .L_41)


	//   ....[0]....
.L_41:
        /*00dc*/ 	.word	0x0000d310


	//----- nvinfo : EIATTR_CRS_STACK_SIZE
	.align		4
.L_42:
        /*00e0*/ 	.byte	0x04, 0x1e
        /*00e2*/ 	.short	(.L_44 - .L_43)
.L_43:
        /*00e4*/ 	.word	0x00000000


	//----- nvinfo : EIATTR_CBANK_PARAM_SIZE
	.align		4
.L_44:
        /*00e8*/ 	.byte	0x03, 0x19
        /*00ea*/ 	.short	0x0068


	//----- nvinfo : EIATTR_PARAM_CBANK
	.align		4
        /*00ec*/ 	.byte	0x04, 0x0a
        /*00ee*/ 	.short	(.L_46 - .L_45)
	.align		4
.L_45:
        /*00f0*/ 	.word	index@(.nv.constant0._Z10render_gpuP4trig4vec3S1_iidP6uchar4iPS1_Pi)
        /*00f4*/ 	.short	0x0380
        /*00f6*/ 	.short	0x0068


	//----- nvinfo : EIATTR_SW_WAR
	.align		4
.L_46:
        /*00f8*/ 	.byte	0x04, 0x36
        /*00fa*/ 	.short	(.L_48 - .L_47)
.L_47:
        /*00fc*/ 	.word	0x00000008
.L_48:


//--------------------- .nv.callgraph             --------------------------
	.section	.nv.callgraph,"",@"SHT_CUDA_CALLGRAPH"
	.align	4
	.sectionentsize	8
	.align		4
        /*0000*/ 	.word	0x00000000
	.align		4
        /*0004*/ 	.word	0xffffffff
	.align		4
        /*0008*/ 	.word	0x00000000
	.align		4
        /*000c*/ 	.word	0xfffffffe
	.align		4
        /*0010*/ 	.word	0x00000000
	.align		4
        /*0014*/ 	.word	0xfffffffd
	.align		4
        /*0018*/ 	.word	0x00000000
	.align		4
        /*001c*/ 	.word	0xfffffffc


//--------------------- .nv.constant4             --------------------------
	.section	.nv.constant4,"a",@progbits
	.align	8
	.align		8
.nv.constant4:
        /*0000*/ 	.dword	__cudart_i2opi_d


//--------------------- .text._Z10render_gpuP4trig4vec3S1_iidP6uchar4iPS1_Pi --------------------------
	.section	.text._Z10render_gpuP4trig4vec3S1_iidP6uchar4iPS1_Pi,"ax",@progbits
	.align	128
        .global         _Z10render_gpuP4trig4vec3S1_iidP6uchar4iPS1_Pi
        .type           _Z10render_gpuP4trig4vec3S1_iidP6uchar4iPS1_Pi,@function
        .size           _Z10render_gpuP4trig4vec3S1_iidP6uchar4iPS1_Pi,(.L_x_246 - _Z10render_gpuP4trig4vec3S1_iidP6uchar4iPS1_Pi)
        .other          _Z10render_gpuP4trig4vec3S1_iidP6uchar4iPS1_Pi,@"STO_CUDA_ENTRY STV_DEFAULT"
_Z10render_gpuP4trig4vec3S1_iidP6uchar4iPS1_Pi:
.text._Z10render_gpuP4trig4vec3S1_iidP6uchar4iPS1_Pi:
[----:B------:R-:W0:Y:S01]  /*0000*/  LDC R1, c[0x0][0x37c] ;  /* 0x0000df00ff017b82 */ /* 0x000e220000000800 */
[----:B------:R-:W1:Y:S01]  /*0010*/  MUFU.RCP64H R3, 360 ;  /* 0x4076800000037908 */ /* 0x000e620000001800 */
[----:B------:R-:W-:Y:S02]  /*0020*/  HFMA2 R2, -RZ, RZ, 0, 5.9604644775390625e-08 ;  /* 0x00000001ff027431 */ /* 0x000fe400000001ff */
[----:B------:R-:W-:Y:S01]  /*0030*/  IMAD.MOV.U32 R6, RZ, RZ, 0x0 ;  /* 0x00000000ff067424 */ /* 0x000fe200078e00ff */
[----:B------:R-:W2:Y:S01]  /*0040*/  LDCU.64 UR4, c[0x0][0x3c0] ;  /* 0x00007800ff0477ac */ /* 0x000ea20008000a00 */
[----:B------:R-:W-:Y:S02]  /*0050*/  IMAD.MOV.U32 R7, RZ, RZ, 0x40768000 ;  /* 0x40768000ff077424 */ /* 0x000fe400078e00ff */
[----:B------:R-:W-:Y:S02]  /*0060*/  IMAD.MOV.U32 R30, RZ, RZ, 0x54442d18 ;  /* 0x54442d18ff1e7424 */ /* 0x000fe400078e00ff */
[----:B------:R-:W-:-:S02]  /*0070*/  IMAD.MOV.U32 R31, RZ, RZ, 0x400921fb ;  /* 0x400921fbff1f7424 */ /* 0x000fc400078e00ff */
[----:B0-----:R-:W-:Y:S01]  /*0080*/  VIADD R1, R1, 0xffffffd8 ;  /* 0xffffffd801017836 */ /* 0x001fe20000000000 */
[----:B-1----:R-:W-:-:S03]  /*0090*/  DFMA R4, R2, -R6, 1 ;  /* 0x3ff000000204742b */ /* 0x002fc60000000806 */
[----:B--2---:R-:W-:-:S05]  /*00a0*/  DMUL R30, R30, UR4 ;  /* 0x000000041e1e7c28 */ /* 0x004fca0008000000 */
[----:B------:R-:W-:-:S05]  /*00b0*/  DFMA R4, R4, R4, R4 ;  /* 0x000000040404722b */ /* 0x000fca0000000004 */
[----:B------:R-:W-:-:S03]  /*00c0*/  FSETP.GEU.AND P1, PT, |R31|, 6.5827683646048100446e-37, PT ;  /* 0x036000001f00780b */ /* 0x000fc60003f2e200 */
[----:B------:R-:W-:-:S08]  /*00d0*/  DFMA R4, R2, R4, R2 ;  /* 0x000000040204722b */ /* 0x000fd00000000002 */
[----:B------:R-:W-:-:S08]  /*00e0*/  DFMA R2, R4, -R6, 1 ;  /* 0x3ff000000402742b */ /* 0x000fd00000000806 */
[----:B------:R-:W-:-:S08]  /*00f0*/  DFMA R2, R4, R2, R4 ;  /* 0x000000020402722b */ /* 0x000fd00000000004 */
[----:B------:R-:W-:-:S08]  /*0100*/  DMUL R32, R30, R2 ;  /* 0x000000021e207228 */ /* 0x000fd00000000000 */
[----:B------:R-:W-:-:S08]  /*0110*/  DFMA R4, R32, -360, R30 ;  /* 0xc07680002004782b */ /* 0x000fd0000000001e */
[----:B------:R-:W-:-:S10]  /*0120*/  DFMA R32, R2, R4, R32 ;  /* 0x000000040220722b */ /* 0x000fd40000000020 */
[----:B------:R-:W-:-:S05]  /*0130*/  FFMA R0, RZ, 3.8515625, R33 ;  /* 0x40768000ff007823 */ /* 0x000fca0000000021 */
[----:B------:R-:W-:-:S13]  /*0140*/  FSETP.GT.AND P0, PT, |R0|, 1.469367938527859385e-39, PT ;  /* 0x001000000000780b */ /* 0x000fda0003f04200 */
[----:B------:R-:W-:Y:S05]  /*0150*/  @P0 BRA P1, `(.L_x_0) ;  /* 0x0000000000180947 */ /* 0x000fea0000800000 */
[----:B------:R-:W-:Y:S01]  /*0160*/  IMAD.MOV.U32 R32, RZ, RZ, R30 ;  /* 0x000000ffff207224 */ /* 0x000fe200078e001e */
[----:B------:R-:W-:Y:S01]  /*0170*/  MOV R36, RZ ;  /* 0x000000ff00247202 */ /* 0x000fe20000000f00 */
[----:B------:R-:W-:Y:S01]  /*0180*/  IMAD.MOV.U32 R37, RZ, RZ, 0x40768000 ;  /* 0x40768000ff257424 */ /* 0x000fe200078e00ff */
[----:B------:R-:W-:-:S07]  /*0190*/  MOV R34, 0x1b0 ;  /* 0x000001b000227802 */ /* 0x000fce0000000f00 */
[----:B------:R-:W-:Y:S05]  /*01a0*/  CALL.REL.NOINC `($__internal_1_$__cuda_sm20_div_rn_f64_full) ;  /* 0x000000d400087944 */ /* 0x000fea0003c00000 */
[----:B------:R-:W-:-:S07]  /*01b0*/  IMAD.MOV.U32 R33, RZ, RZ, R31 ;  /* 0x000000ffff217224 */ /* 0x000fce00078e001f */
.L_x_0:
[----:B------:R-:W-:Y:S01]  /*01c0*/  DSETP.NEU.AND P1, PT, |R32|, +INF , PT ;  /* 0x7ff000002000742a */ /* 0x000fe20003f2d200 */
[----:B------:R-:W-:-:S13]  /*01d0*/  BSSY.RECONVERGENT B0, `(.L_x_1) ;  /* 0x000001b000007945 */ /* 0x000fda0003800200 */
[----:B------:R-:W-:Y:S01]  /*01e0*/  @!P1 DMUL R4, RZ, R32 ;  /* 0x00000020ff049228 */ /* 0x000fe20000000000 */
[----:B------:R-:W-:Y:S01]  /*01f0*/  @!P1 PLOP3.LUT P0, PT, PT, PT, PT, 0x80, 0x8 ;  /* 0x000000000008981c */ /* 0x000fe20003f0f070 */
[----:B------:R-:W-:-:S12]  /*0200*/  @!P1 BRA `(.L_x_2) ;  /* 0x00000000005c9947 */ /* 0x000fd80003800000 */
[----:B------:R-:W-:Y:S01]  /*0210*/  UMOV UR4, 0x6dc9c883 ;  /* 0x6dc9c88300047882 */ /* 0x000fe20000000000 */
[----:B------:R-:W-:Y:S01]  /*0220*/  UMOV UR5, 0x3fe45f30 ;  /* 0x3fe45f3000057882 */ /* 0x000fe20000000000 */
[C---:B------:R-:W-:Y:S01]  /*0230*/  DSETP.GE.AND P0, PT, |R32|.reuse, 2.14748364800000000000e+09, PT ;  /* 0x41e000002000742a */ /* 0x040fe20003f06200 */
[----:B------:R-:W-:Y:S01]  /*0240*/  BSSY.RECONVERGENT B1, `(.L_x_3) ;  /* 0x0000011000017945 */ /* 0x000fe20003800200 */
[----:B------:R-:W-:Y:S01]  /*0250*/  DMUL R2, R32, UR4 ;  /* 0x0000000420027c28 */ /* 0x000fe20008000000 */
[----:B------:R-:W-:Y:S01]  /*0260*/  UMOV UR4, 0x54442d18 ;  /* 0x54442d1800047882 */ /* 0x000fe20000000000 */
[----:B------:R-:W-:-:S08]  /*0270*/  UMOV UR5, 0x3ff921fb ;  /* 0x3ff921fb00057882 */ /* 0x000fd00000000000 */
[----:B------:R-:W0:Y:S08]  /*0280*/  F2I.F64 R2, R2 ;  /* 0x0000000200027311 */ /* 0x000e300000301100 */
[----:B0-----:R-:W0:Y:S02]  /*0290*/  I2F.F64 R4, R2 ;  /* 0x0000000200047312 */ /* 0x001e240000201c00 */
[----:B0-----:R-:W-:Y:S01]  /*02a0*/  DFMA R6, R4, -UR4, R32 ;  /* 0x8000000404067c2b */ /* 0x001fe20008000020 */
[----:B------:R-:W-:Y:S01]  /*02b0*/  UMOV UR4, 0x33145c00 ;  /* 0x33145c0000047882 */ /* 0x000fe20000000000 */
[----:B------:R-:W-:-:S06]  /*02c0*/  UMOV UR5, 0x3c91a626 ;  /* 0x3c91a62600057882 */ /* 0x000fcc0000000000 */
[----:B------:R-:W-:Y:S01]  /*02d0*/  DFMA R6, R4, -UR4, R6 ;  /* 0x8000000404067c2b */ /* 0x000fe20008000006 */
[----:B------:R-:W-:Y:S01]  /*02e0*/  UMOV UR4, 0x252049c0 ;  /* 0x252049c000047882 */ /* 0x000fe20000000000 */
[----:B------:R-:W-:-:S06]  /*02f0*/  UMOV UR5, 0x397b839a ;  /* 0x397b839a00057882 */ /* 0x000fcc0000000000 */
[----:B------:R-:W-:Y:S01]  /*0300*/  DFMA R4, R4, -UR4, R6 ;  /* 0x8000000404047c2b */ /* 0x000fe20008000006 */
[----:B------:R-:W-:Y:S10]  /*0310*/  @!P0 BRA `(.L_x_4) ;  /* 0x00000000000c8947 */ /* 0x000ff40003800000 */
[----:B------:R-:W-:-:S07]  /*0320*/  MOV R8, 0x340 ;  /* 0x0000034000087802 */ /* 0x000fce0000000f00 */
[----:B------:R-:W-:Y:S05]  /*0330*/  CALL.REL.NOINC `($_Z10render_gpuP4trig4vec3S1_iidP6uchar4iPS1_Pi$__internal_trig_reduction_slowpathd) ;  /* 0x000000d800ec7944 */ /* 0x000fea0003c00000 */
[----:B------:R-:W-:-:S07]  /*0340*/  IMAD.MOV.U32 R2, RZ, RZ, R0 ;  /* 0x000000ffff027224 */ /* 0x000fce00078e0000 */
.L_x_4:
[----:B------:R-:W-:Y:S05]  /*0350*/  BSYNC.RECONVERGENT B1 ;  /* 0x0000000000017941 */ /* 0x000fea0003800200 */
.L_x_3:
[----:B------:R-:W-:-:S04]  /*0360*/  LOP3.LUT R2, R2, 0x1, RZ, 0xc0, !PT ;  /* 0x0000000102027812 */ /* 0x000fc800078ec0ff */
[----:B------:R-:W-:-:S13]  /*0370*/  ISETP.NE.U32.AND P0, PT, R2, 0x1, PT ;  /* 0x000000010200780c */ /* 0x000fda0003f05070 */
.L_x_2:
[----:B------:R-:W-:Y:S05]  /*0380*/  BSYNC.RECONVERGENT B0 ;  /* 0x0000000000007941 */ /* 0x000fea0003800200 */
.L_x_1:
[----:B------:R-:W-:Y:S01]  /*0390*/  DMUL R2, R4, R4 ;  /* 0x0000000404027228 */ /* 0x000fe20000000000 */
[----:B------:R-:W-:Y:S01]  /*03a0*/  MOV R6, 0x5b27ebb1 ;  /* 0x5b27ebb100067802 */ /* 0x000fe20000000f00 */
[----:B------:R-:W-:Y:S01]  /*03b0*/  IMAD.MOV.U32 R7, RZ, RZ, 0x3ef9757c ;  /* 0x3ef9757cff077424 */ /* 0x000fe200078e00ff */
[----:B------:R-:W-:Y:S01]  /*03c0*/  UMOV UR4, 0x2799bcb9 ;  /* 0x2799bcb900047882 */ /* 0x000fe20000000000 */
[----:B------:R-:W-:Y:S01]  /*03d0*/  UMOV UR5, 0x3ee48dac ;  /* 0x3ee48dac00057882 */ /* 0x000fe20000000000 */
[----:B------:R-:W0:Y:S01]  /*03e0*/  LDC.64 R12, c[0x0][0x390] ;  /* 0x0000e400ff0c7b82 */ /* 0x000e220000000a00 */
[----:B------:R-:W-:Y:S02]  /*03f0*/  BSSY.RECONVERGENT B0, `(.L_x_5) ;  /* 0x0000036000007945 */ /* 0x000fe40003800200 */
[----:B------:R-:W-:Y:S01]  /*0400*/  DFMA R6, R2, UR4, -R6 ;  /* 0x0000000402067c2b */ /* 0x000fe20008000806 */
[----:B------:R-:W-:Y:S01]  /*0410*/  UMOV UR4, 0xfd91e04 ;  /* 0x0fd91e0400047882 */ /* 0x000fe20000000000 */
[----:B------:R-:W-:-:S06]  /*0420*/  UMOV UR5, 0x3f0980e9 ;  /* 0x3f0980e900057882 */ /* 0x000fcc0000000000 */
[----:B------:R-:W-:Y:S01]  /*0430*/  DFMA R6, R2, R6, UR4 ;  /* 0x0000000402067e2b */ /* 0x000fe20008000006 */
[----:B------:R-:W-:Y:S01]  /*0440*/  UMOV UR4, 0x417d7e1d ;  /* 0x417d7e1d00047882 */ /* 0x000fe20000000000 */
[----:B------:R-:W-:-:S06]  /*0450*/  UMOV UR5, 0x3efae2b0 ;  /* 0x3efae2b000057882 */ /* 0x000fcc0000000000 */
[----:B------:R-:W-:Y:S01]  /*0460*/  DFMA R6, R2, R6, -UR4 ;  /* 0x8000000402067e2b */ /* 0x000fe20008000006 */
[----:B------:R-:W-:Y:S01]  /*0470*/  UMOV UR4, 0x41bfba57 ;  /* 0x41bfba5700047882 */ /* 0x000fe20000000000 */
[----:B------:R-:W-:-:S06]  /*0480*/  UMOV UR5, 0x3f119f53 ;  /* 0x3f119f5300057882 */ /* 0x000fcc0000000000 */
[----:B------:R-:W-:Y:S01]  /*0490*/  DFMA R6, R2, R6, UR4 ;  /* 0x0000000402067e2b */ /* 0x000fe20008000006 */
        /* <DEDUP_REMOVED lines=29> */
[----:B------:R-:W-:-:S08]  /*0670*/  DFMA R6, R2, R6, UR4 ;  /* 0x0000000402067e2b */ /* 0x000fd00008000006 */
[----:B------:R-:W-:-:S08]  /*0680*/  DMUL R14, R2, R6 ;  /* 0x00000006020e7228 */ /* 0x000fd00000000000 */
[----:B------:R-:W-:Y:S01]  /*0690*/  DFMA R2, R14, R4, R4 ;  /* 0x000000040e02722b */ /* 0x000fe20000000004 */
[----:B0-----:R-:W-:Y:S10]  /*06a0*/  @P0 BRA `(.L_x_6) ;  /* 0x0000000000280947 */ /* 0x001ff40003800000 */
[----:B------:R-:W0:Y:S01]  /*06b0*/  MUFU.RCP64H R9, R3 ;  /* 0x0000000300097308 */ /* 0x000e220000001800 */
[----:B------:R-:W-:-:S06]  /*06c0*/  IMAD.MOV.U32 R8, RZ, RZ, RZ ;  /* 0x000000ffff087224 */ /* 0x000fcc00078e00ff */
[----:B0-----:R-:W-:-:S08]  /*06d0*/  DFMA R6, -R2, R8, 1 ;  /* 0x3ff000000206742b */ /* 0x001fd00000000108 */
[----:B------:R-:W-:Y:S02]  /*06e0*/  DFMA R10, R6, R6, R6 ;  /* 0x00000006060a722b */ /* 0x000fe40000000006 */
[----:B------:R-:W-:-:S06]  /*06f0*/  DADD R6, R2, -R4 ;  /* 0x0000000002067229 */ /* 0x000fcc0000000804 */
[----:B------:R-:W-:Y:S02]  /*0700*/  DFMA R10, R8, R10, R8 ;  /* 0x0000000a080a722b */ /* 0x000fe40000000008 */
[----:B------:R-:W-:-:S06]  /*0710*/  DFMA R6, R14, R4, -R6 ;  /* 0x000000040e06722b */ /* 0x000fcc0000000806 */
[----:B------:R-:W-:-:S08]  /*0720*/  DFMA R4, R2, -R10, 1 ;  /* 0x3ff000000204742b */ /* 0x000fd0000000080a */
[----:B------:R-:W-:-:S08]  /*0730*/  DFMA R4, R6, -R10, R4 ;  /* 0x8000000a0604722b */ /* 0x000fd00000000004 */
[----:B------:R-:W-:-:S11]  /*0740*/  DFMA R2, -R10, R4, -R10 ;  /* 0x000000040a02722b */ /* 0x000fd6000000090a */
.L_x_6:
[----:B------:R-:W-:Y:S05]  /*0750*/  BSYNC.RECONVERGENT B0 ;  /* 0x0000000000007941 */ /* 0x000fea0003800200 */
.L_x_5:
[----:B------:R-:W0:Y:S01]  /*0760*/  LDCU.128 UR4, c[0x0][0x3a0] ;  /* 0x00007400ff0477ac */ /* 0x000e220008000c00 */
[----:B------:R-:W1:Y:S01]  /*0770*/  LDC.64 R10, c[0x0][0x388] ;  /* 0x0000e200ff0a7b82 */ /* 0x000e620000000a00 */
[----:B------:R-:W2:Y:S07]  /*0780*/  LDCU.64 UR8, c[0x0][0x3b0] ;  /* 0x00007600ff0877ac */ /* 0x000eae0008000a00 */
[----:B------:R-:W2:Y:S01]  /*0790*/  LDC.64 R4, c[0x0][0x398] ;  /* 0x0000e600ff047b82 */ /* 0x000ea20000000a00 */
[----:B0-----:R-:W-:Y:S01]  /*07a0*/  DADD R6, -R12, UR6 ;  /* 0x000000060c067e29 */ /* 0x001fe20008000100 */
[----:B------:R-:W-:Y:S01]  /*07b0*/  MOV R12, 0x0 ;  /* 0x00000000000c7802 */ /* 0x000fe20000000f00 */
[----:B------:R-:W-:Y:S01]  /*07c0*/  IMAD.MOV.U32 R13, RZ, RZ, 0x3fd80000 ;  /* 0x3fd80000ff0d7424 */ /* 0x000fe200078e00ff */
[----:B-1----:R-:W-:-:S05]  /*07d0*/  DADD R10, -R10, UR4 ;  /* 0x000000040a0a7e29 */ /* 0x002fca0008000100 */
[----:B------:R-:W-:Y:S02]  /*07e0*/  DMUL R8, R6, R6 ;  /* 0x0000000606087228 */ /* 0x000fe40000000000 */
[----:B--2---:R-:W-:-:S06]  /*07f0*/  DADD R4, -R4, UR8 ;  /* 0x0000000804047e29 */ /* 0x004fcc0008000100 */
[----:B------:R-:W-:-:S08]  /*0800*/  DFMA R8, R10, R10, R8 ;  /* 0x0000000a0a08722b */ /* 0x000fd00000000008 */
[----:B------:R-:W-:-:S06]  /*0810*/  DFMA R36, R4, R4, R8 ;  /* 0x000000040424722b */ /* 0x000fcc0000000008 */
[----:B------:R-:W0:Y:S04]  /*0820*/  MUFU.RSQ64H R33, R37 ;  /* 0x0000002500217308 */ /* 0x000e280000001c00 */
[----:B------:R-:W-:-:S05]  /*0830*/  VIADD R32, R37, 0xfcb00000 ;  /* 0xfcb0000025207836 */ /* 0x000fca0000000000 */
[----:B------:R-:W-:Y:S01]  /*0840*/  ISETP.GE.U32.AND P0, PT, R32, 0x7ca00000, PT ;  /* 0x7ca000002000780c */ /* 0x000fe20003f06070 */
[----:B0-----:R-:W-:-:S08]  /*0850*/  DMUL R8, R32, R32 ;  /* 0x0000002020087228 */ /* 0x001fd00000000000 */
[----:B------:R-:W-:-:S08]  /*0860*/  DFMA R8, R36, -R8, 1 ;  /* 0x3ff000002408742b */ /* 0x000fd00000000808 */
[----:B------:R-:W-:Y:S02]  /*0870*/  DFMA R12, R8, R12, 0.5 ;  /* 0x3fe00000080c742b */ /* 0x000fe4000000000c */
[----:B------:R-:W-:-:S08]  /*0880*/  DMUL R8, R32, R8 ;  /* 0x0000000820087228 */ /* 0x000fd00000000000 */
[----:B------:R-:W-:-:S08]  /*0890*/  DFMA R40, R12, R8, R32 ;  /* 0x000000080c28722b */ /* 0x000fd00000000020 */
[----:B------:R-:W-:Y:S02]  /*08a0*/  DMUL R12, R36, R40 ;  /* 0x00000028240c7228 */ /* 0x000fe40000000000 */
[----:B------:R-:W-:Y:S02]  /*08b0*/  VIADD R31, R41, 0xfff00000 ;  /* 0xfff00000291f7836 */ /* 0x000fe40000000000 */
[----:B------:R-:W-:-:S04]  /*08c0*/  IMAD.MOV.U32 R30, RZ, RZ, R40 ;  /* 0x000000ffff1e7224 */ /* 0x000fc800078e0028 */
[----:B------:R-:W-:-:S08]  /*08d0*/  DFMA R34, R12, -R12, R36 ;  /* 0x8000000c0c22722b */ /* 0x000fd00000000024 */
[----:B------:R-:W-:Y:S01]  /*08e0*/  DFMA R8, R34, R30, R12 ;  /* 0x0000001e2208722b */ /* 0x000fe2000000000c */
[----:B------:R-:W-:Y:S10]  /*08f0*/  @!P0 BRA `(.L_x_7) ;  /* 0x0000000000208947 */ /* 0x000ff40003800000 */
[----:B------:R-:W-:Y:S01]  /*0900*/  MOV R38, R36 ;  /* 0x0000002400267202 */ /* 0x000fe20000000f00 */
[----:B------:R-:W-:Y:S01]  /*0910*/  IMAD.MOV.U32 R36, RZ, RZ, R34 ;  /* 0x000000ffff247224 */ /* 0x000fe200078e0022 */
[----:B------:R-:W-:Y:S01]  /*0920*/  MOV R42, 0x960 ;  /* 0x00000960002a7802 */ /* 0x000fe20000000f00 */
[----:B------:R-:W-:Y:S02]  /*0930*/  IMAD.MOV.U32 R34, RZ, RZ, R12 ;  /* 0x000000ffff227224 */ /* 0x000fe400078e000c */
[----:B------:R-:W-:-:S07]  /*0940*/  IMAD.MOV.U32 R33, RZ, RZ, R13 ;  /* 0x000000ffff217224 */ /* 0x000fce00078e000d */
[----:B------:R-:W-:Y:S05]  /*0950*/  CALL.REL.NOINC `($__internal_2_$__cuda_sm20_dsqrt_rn_f64_mediumpath_v1) ;  /* 0x000000d000b07944 */ /* 0x000fea0003c00000 */
[----:B------:R-:W-:Y:S01]  /*0960*/  MOV R8, R32 ;  /* 0x0000002000087202 */ /* 0x000fe20000000f00 */
[----:B------:R-:W-:-:S07]  /*0970*/  IMAD.MOV.U32 R9, RZ, RZ, R31 ;  /* 0x000000ffff097224 */ /* 0x000fce00078e001f */
.L_x_7:
[----:B------:R-:W0:Y:S01]  /*0980*/  MUFU.RCP64H R13, R9 ;  /* 0x00000009000d7308 */ /* 0x000e220000001800 */
[----:B------:R-:W-:Y:S01]  /*0990*/  IMAD.MOV.U32 R12, RZ, RZ, 0x1 ;  /* 0x00000001ff0c7424 */ /* 0x000fe200078e00ff */
[----:B------:R-:W-:Y:S01]  /*09a0*/  FSETP.GEU.AND P1, PT, |R11|, 6.5827683646048100446e-37, PT ;  /* 0x036000000b00780b */ /* 0x000fe20003f2e200 */
[----:B------:R-:W-:Y:S04]  /*09b0*/  BSSY.RECONVERGENT B1, `(.L_x_8) ;  /* 0x0000014000017945 */ /* 0x000fe80003800200 */
[----:B0-----:R-:W-:-:S08]  /*09c0*/  DFMA R14, R12, -R8, 1 ;  /* 0x3ff000000c0e742b */ /* 0x001fd00000000808 */
[----:B------:R-:W-:-:S08]  /*09d0*/  DFMA R14, R14, R14, R14 ;  /* 0x0000000e0e0e722b */ /* 0x000fd0000000000e */
[----:B------:R-:W-:-:S08]  /*09e0*/  DFMA R14, R12, R14, R12 ;  /* 0x0000000e0c0e722b */ /* 0x000fd0000000000c */
[----:B------:R-:W-:-:S08]  /*09f0*/  DFMA R12, R14, -R8, 1 ;  /* 0x3ff000000e0c742b */ /* 0x000fd00000000808 */
[----:B------:R-:W-:-:S08]  /*0a00*/  DFMA R12, R14, R12, R14 ;  /* 0x0000000c0e0c722b */ /* 0x000fd0000000000e */
[----:B------:R-:W-:-:S08]  /*0a10*/  DMUL R78, R10, R12 ;  /* 0x0000000c0a4e7228 */ /* 0x000fd00000000000 */
[----:B------:R-:W-:-:S08]  /*0a20*/  DFMA R14, R78, -R8, R10 ;  /* 0x800000084e0e722b */ /* 0x000fd0000000000a */
[----:B------:R-:W-:-:S10]  /*0a30*/  DFMA R78, R12, R14, R78 ;  /* 0x0000000e0c4e722b */ /* 0x000fd4000000004e */
[----:B------:R-:W-:-:S05]  /*0a40*/  FFMA R0, RZ, R9, R79 ;  /* 0x00000009ff007223 */ /* 0x000fca000000004f */
[----:B------:R-:W-:-:S13]  /*0a50*/  FSETP.GT.AND P0, PT, |R0|, 1.469367938527859385e-39, PT ;  /* 0x001000000000780b */ /* 0x000fda0003f04200 */
[----:B------:R-:W-:Y:S05]  /*0a60*/  @P0 BRA P1, `(.L_x_9) ;  /* 0x0000000000200947 */ /* 0x000fea0000800000 */
[----:B------:R-:W-:Y:S01]  /*0a70*/  IMAD.MOV.U32 R32, RZ, RZ, R10 ;  /* 0x000000ffff207224 */ /* 0x000fe200078e000a */
[----:B------:R-:W-:Y:S01]  /*0a80*/  MOV R31, R11 ;  /* 0x0000000b001f7202 */ /* 0x000fe20000000f00 */
[----:B------:R-:W-:Y:S01]  /*0a90*/  IMAD.MOV.U32 R36, RZ, RZ, R8 ;  /* 0x000000ffff247224 */ /* 0x000fe200078e0008 */
[----:B------:R-:W-:Y:S01]  /*0aa0*/  MOV R34, 0xad0 ;  /* 0x00000ad000227802 */ /* 0x000fe20000000f00 */
[----:B------:R-:W-:-:S07]  /*0ab0*/  IMAD.MOV.U32 R37, RZ, RZ, R9 ;  /* 0x000000ffff257224 */ /* 0x000fce00078e0009 */
[----:B------:R-:W-:Y:S05]  /*0ac0*/  CALL.REL.NOINC `($__internal_1_$__cuda_sm20_div_rn_f64_full) ;  /* 0x000000c800c07944 */ /* 0x000fea0003c00000 */
[----:B------:R-:W-:Y:S01]  /*0ad0*/  IMAD.MOV.U32 R78, RZ, RZ, R32 ;  /* 0x000000ffff4e7224 */ /* 0x000fe200078e0020 */
[----:B------:R-:W-:-:S07]  /*0ae0*/  MOV R79, R31 ;  /* 0x0000001f004f7202 */ /* 0x000fce0000000f00 */
.L_x_9:
[----:B------:R-:W-:Y:S05]  /*0af0*/  BSYNC.RECONVERGENT B1 ;  /* 0x0000000000017941 */ /* 0x000fea0003800200 */
.L_x_8:
        /* <DEDUP_REMOVED lines=21> */
[----:B------:R-:W-:Y:S02]  /*0c50*/  IMAD.MOV.U32 R80, RZ, RZ, R32 ;  /* 0x000000ffff507224 */ /* 0x000fe400078e0020 */
[----:B------:R-:W-:-:S07]  /*0c60*/  IMAD.MOV.U32 R81, RZ, RZ, R31 ;  /* 0x000000ffff517224 */ /* 0x000fce00078e001f */
.L_x_11:
[----:B------:R-:W-:Y:S05]  /*0c70*/  BSYNC.RECONVERGENT B1 ;  /* 0x0000000000017941 */ /* 0x000fea0003800200 */
.L_x_10:
[----:B------:R-:W0:Y:S01]  /*0c80*/  MUFU.RCP64H R7, R9 ;  /* 0x0000000900077308 */ /* 0x000e220000001800 */
[----:B------:R-:W-:Y:S01]  /*0c90*/  MOV R6, 0x1 ;  /* 0x0000000100067802 */ /* 0x000fe20000000f00 */
[----:B------:R-:W-:Y:S01]  /*0ca0*/  BSSY.RECONVERGENT B1, `(.L_x_12) ;  /* 0x0000015000017945 */ /* 0x000fe20003800200 */
[----:B------:R-:W-:-:S04]  /*0cb0*/  FSETP.GEU.AND P1, PT, |R5|, 6.5827683646048100446e-37, PT ;  /* 0x036000000500780b */ /* 0x000fc80003f2e200 */
        /* <DEDUP_REMOVED lines=19> */
.L_x_13:
[----:B------:R-:W-:Y:S05]  /*0df0*/  BSYNC.RECONVERGENT B1 ;  /* 0x0000000000017941 */ /* 0x000fea0003800200 */
.L_x_12:
[----:B------:R-:W-:Y:S01]  /*0e00*/  DFMA R6, RZ, R76, -R78 ;  /* 0x0000004cff06722b */ /* 0x000fe2000000084e */
[----:B------:R-:W-:Y:S01]  /*0e10*/  MOV R12, 0x0 ;  /* 0x00000000000c7802 */ /* 0x000fe20000000f00 */
[----:B------:R-:W-:Y:S01]  /*0e20*/  DMUL R4, RZ, R80 ;  /* 0x00000050ff047228 */ /* 0x000fe20000000000 */
[----:B------:R-:W-:Y:S01]  /*0e30*/  IMAD.MOV.U32 R13, RZ, RZ, 0x3fd80000 ;  /* 0x3fd80000ff0d7424 */ /* 0x000fe200078e00ff */
[----:B------:R-:W-:Y:S01]  /*0e40*/  DFMA R10, -RZ, R76, R80 ;  /* 0x0000004cff0a722b */ /* 0x000fe20000000150 */
[----:B------:R-:W-:Y:S03]  /*0e50*/  BSSY.RECONVERGENT B1, `(.L_x_14) ;  /* 0x000001b000017945 */ /* 0x000fe60003800200 */
[----:B------:R-:W-:Y:S02]  /*0e60*/  DMUL R8, R6, R6 ;  /* 0x0000000606087228 */ /* 0x000fe40000000000 */
[----:B------:R-:W-:-:S06]  /*0e70*/  DFMA R4, RZ, R78, -R4 ;  /* 0x0000004eff04722b */ /* 0x000fcc0000000804 */
        /* <DEDUP_REMOVED lines=24> */
.L_x_15:
[----:B------:R-:W-:Y:S05]  /*1000*/  BSYNC.RECONVERGENT B1 ;  /* 0x0000000000017941 */ /* 0x000fea0003800200 */
.L_x_14:
        /* <DEDUP_REMOVED lines=23> */
.L_x_17:
[----:B------:R-:W-:Y:S05]  /*1180*/  BSYNC.RECONVERGENT B1 ;  /* 0x0000000000017941 */ /* 0x000fea0003800200 */
.L_x_16:
        /* <DEDUP_REMOVED lines=23> */
.L_x_19:
[----:B------:R-:W-:Y:S05]  /*1300*/  BSYNC.RECONVERGENT B1 ;  /* 0x0000000000017941 */ /* 0x000fea0003800200 */
.L_x_18:
        /* <DEDUP_REMOVED lines=23> */
.L_x_21:
[----:B------:R-:W-:Y:S05]  /*1480*/  BSYNC.RECONVERGENT B1 ;  /* 0x0000000000017941 */ /* 0x000fea0003800200 */
.L_x_20:
[----:B------:R-:W0:Y:S01]  /*1490*/  S2R R28, SR_CTAID.X ;  /* 0x00000000001c7919 */ /* 0x000e220000002500 */
[----:B------:R-:W0:Y:S01]  /*14a0*/  LDCU UR4, c[0x0][0x360] ;  /* 0x00006c00ff0477ac */ /* 0x000e220008000800 */
[----:B------:R-:W-:Y:S01]  /*14b0*/  BSSY.RECONVERGENT B1, `(.L_x_22) ;  /* 0x0000bdd000017945 */ /* 0x000fe20003800200 */
[----:B------:R-:W-:Y:S01]  /*14c0*/  IMAD.MOV.U32 R29, RZ, RZ, RZ ;  /* 0x000000ffff1d7224 */ /* 0x000fe200078e00ff */
[----:B------:R-:W0:Y:S01]  /*14d0*/  S2R R5, SR_TID.X ;  /* 0x0000000000057919 */ /* 0x000e220000002100 */
[----:B------:R-:W1:Y:S01]  /*14e0*/  LDCU UR8, c[0x0][0x3b8] ;  /* 0x00007700ff0877ac */ /* 0x000e620008000800 */
[----:B------:R-:W2:Y:S01]  /*14f0*/  S2R R30, SR_CTAID.Y ;  /* 0x00000000001e7919 */ /* 0x000ea20000002600 */
[----:B------:R-:W2:Y:S01]  /*1500*/  LDCU UR5, c[0x0][0x364] ;  /* 0x00006c80ff0577ac */ /* 0x000ea20008000800 */
[----:B------:R-:W2:Y:S01]  /*1510*/  S2R R7, SR_TID.Y ;  /* 0x0000000000077919 */ /* 0x000ea20000002200 */
[----:B------:R-:W3:Y:S01]  /*1520*/  LDCU.64 UR6, c[0x0][0x358] ;  /* 0x00006b00ff0677ac */ /* 0x000ee20008000a00 */
[----:B0-----:R-:W-:-:S05]  /*1530*/  IMAD R28, R28, UR4, R5 ;  /* 0x000000041c1c7c24 */ /* 0x001fca000f8e0205 */
[----:B-1----:R-:W-:Y:S01]  /*1540*/  ISETP.GE.AND P0, PT, R28, UR8, PT ;  /* 0x000000081c007c0c */ /* 0x002fe2000bf06270 */
[----:B--2---:R-:W-:-:S12]  /*1550*/  IMAD R30, R30, UR5, R7 ;  /* 0x000000051e1e7c24 */ /* 0x004fd8000f8e0207 */
[----:B---3--:R-:W-:Y:S05]  /*1560*/  @P0 BRA `(.L_x_23) ;  /* 0x000000bc00440947 */ /* 0x008fea0003800000 */
[----:B------:R-:W0:Y:S01]  /*1570*/  MUFU.RCP64H R5, R3 ;  /* 0x0000000300057308 */ /* 0x000e220000001800 */
[----:B------:R-:W-:Y:S01]  /*1580*/  IADD3 R4, PT, PT, R3, 0x300402, RZ ;  /* 0x0030040203047810 */ /* 0x000fe20007ffe0ff */
[----:B------:R-:W-:Y:S03]  /*1590*/  BSSY.RECONVERGENT B0, `(.L_x_24) ;  /* 0x000000e000007945 */ /* 0x000fe60003800200 */
[----:B------:R-:W-:Y:S02]  /*15a0*/  FSETP.GEU.AND P0, PT, |R4|, 5.8789094863358348022e-39, PT ;  /* 0x004004020400780b */ /* 0x000fe40003f0e200 */
[----:B0-----:R-:W-:-:S08]  /*15b0*/  DFMA R6, R4, -R2, 1 ;  /* 0x3ff000000406742b */ /* 0x001fd00000000802 */
[----:B------:R-:W-:-:S08]  /*15c0*/  DFMA R6, R6, R6, R6 ;  /* 0x000000060606722b */ /* 0x000fd00000000006 */
[----:B------:R-:W-:-:S08]  /*15d0*/  DFMA R6, R4, R6, R4 ;  /* 0x000000060406722b */ /* 0x000fd00000000004 */
[----:B------:R-:W-:-:S08]  /*15e0*/  DFMA R8, R6, -R2, 1 ;  /* 0x3ff000000608742b */ /* 0x000fd00000000802 */
[----:B------:R-:W-:Y:S01]  /*15f0*/  DFMA R6, R6, R8, R6 ;  /* 0x000000080606722b */ /* 0x000fe20000000006 */
[----:B------:R-:W-:Y:S10]  /*1600*/  @P0 BRA `(.L_x_25) ;  /* 0x0000000000180947 */ /* 0x000ff40003800000 */
[----:B------:R-:W-:Y:S01]  /*1610*/  LOP3.LUT R0, R3, 0x7fffffff, RZ, 0xc0, !PT ;  /* 0x7fffffff03007812 */ /* 0x000fe200078ec0ff */
[----:B------:R-:W-:Y:S02]  /*1620*/  IMAD.MOV.U32 R8, RZ, RZ, R2 ;  /* 0x000000ffff087224 */ /* 0x000fe400078e0002 */
[----:B------:R-:W-:Y:S02]  /*1630*/  IMAD.MOV.U32 R9, RZ, RZ, R3 ;  /* 0x000000ffff097224 */ /* 0x000fe400078e0003 */
[----:B------:R-:W-:Y:S01]  /*1640*/  VIADD R7, R0, 0xfff00000 ;  /* 0xfff0000000077836 */ /* 0x000fe20000000000 */
[----:B------:R-:W-:-:S07]  /*1650*/  MOV R0, 0x1670 ;  /* 0x0000167000007802 */ /* 0x000fce0000000f00 */
[----:B------:R-:W-:Y:S05]  /*1660*/  CALL.REL.NOINC `($__internal_0_$__cuda_sm20_dblrcp_rn_slowpath_v3) ;  /* 0x000000bc002c7944 */ /* 0x000fea0003c00000 */
.L_x_25:
[----:B------:R-:W-:Y:S05]  /*1670*/  BSYNC.RECONVERGENT B0 ;  /* 0x0000000000007941 */ /* 0x000fea0003800200 */
.L_x_24:
[----:B------:R-:W0:Y:S01]  /*1680*/  LDCU UR4, c[0x0][0x3bc] ;  /* 0x00007780ff0477ac */ /* 0x000e220008000800 */
[----:B------:R-:W-:Y:S01]  /*1690*/  MOV R2, 0x1 ;  /* 0x0000000100027802 */ /* 0x000fe20000000f00 */
[C---:B------:R-:W-:Y:S02]  /*16a0*/  DMUL R88, R6.reuse, R78 ;  /* 0x0000004e06587228 */ /* 0x040fe40000000000 */
[C---:B------:R-:W-:Y:S02]  /*16b0*/  DMUL R86, R6.reuse, R80 ;  /* 0x0000005006567228 */ /* 0x040fe40000000000 */
[----:B------:R-:W-:Y:S01]  /*16c0*/  DMUL R84, R6, R76 ;  /* 0x0000004c06547228 */ /* 0x000fe20000000000 */
[----:B0-----:R-:W-:-:S09]  /*16d0*/  UIADD3 UR4, UPT, UPT, UR4, -0x1, URZ ;  /* 0xffffffff04047890 */ /* 0x001fd2000fffe0ff */
[----:B------:R-:W0:Y:S08]  /*16e0*/  I2F.F64 R36, UR4 ;  /* 0x0000000400247d12 */ /* 0x000e300008201c00 */
[----:B0-----:R-:W0:Y:S02]  /*16f0*/  MUFU.RCP64H R3, R37 ;  /* 0x0000002500037308 */ /* 0x001e240000001800 */
[----:B0-----:R-:W-:-:S08]  /*1700*/  DFMA R4, -R36, R2, 1 ;  /* 0x3ff000002404742b */ /* 0x001fd00000000102 */
[----:B------:R-:W-:-:S08]  /*1710*/  DFMA R4, R4, R4, R4 ;  /* 0x000000040404722b */ /* 0x000fd00000000004 */
[----:B------:R-:W-:-:S08]  /*1720*/  DFMA R4, R2, R4, R2 ;  /* 0x000000040204722b */ /* 0x000fd00000000002 */
[----:B------:R-:W-:-:S08]  /*1730*/  DFMA R2, -R36, R4, 1 ;  /* 0x3ff000002402742b */ /* 0x000fd00000000104 */
[----:B------:R-:W-:-:S08]  /*1740*/  DFMA R2, R4, R2, R4 ;  /* 0x000000020402722b */ /* 0x000fd00000000004 */
[----:B------:R-:W-:-:S08]  /*1750*/  DMUL R16, R2, 2 ;  /* 0x4000000002107828 */ /* 0x000fd00000000000 */
[----:B------:R-:W-:-:S08]  /*1760*/  DFMA R4, -R36, R16, 2 ;  /* 0x400000002404742b */ /* 0x000fd00000000110 */
[----:B------:R-:W-:-:S10]  /*1770*/  DFMA R16, R2, R4, R16 ;  /* 0x000000040210722b */ /* 0x000fd40000000010 */
[----:B------:R-:W-:-:S05]  /*1780*/  FFMA R0, RZ, R37, R17 ;  /* 0x00000025ff007223 */ /* 0x000fca0000000011 */
[----:B------:R-:W-:-:S13]  /*1790*/  FSETP.GT.AND P0, PT, |R0|, 1.469367938527859385e-39, PT ;  /* 0x001000000000780b */ /* 0x000fda0003f04200 */
[----:B------:R-:W-:Y:S05]  /*17a0*/  @P0 BRA `(.L_x_26) ;  /* 0x0000000000180947 */ /* 0x000fea0003800000 */
[----:B------:R-:W-:Y:S01]  /*17b0*/  IMAD.MOV.U32 R32, RZ, RZ, RZ ;  /* 0x000000ffff207224 */ /* 0x000fe200078e00ff */
[----:B------:R-:W-:Y:S01]  /*17c0*/  MOV R34, 0x17f0 ;  /* 0x000017f000227802 */ /* 0x000fe20000000f00 */
[----:B------:R-:W-:-:S07]  /*17d0*/  IMAD.MOV.U32 R31, RZ, RZ, 0x40000000 ;  /* 0x40000000ff1f7424 */ /* 0x000fce00078e00ff */
[----:B------:R-:W-:Y:S05]  /*17e0*/  CALL.REL.NOINC `($__internal_1_$__cuda_sm20_div_rn_f64_full) ;  /* 0x000000bc00787944 */ /* 0x000fea0003c00000 */
[----:B------:R-:W-:Y:S01]  /*17f0*/  IMAD.MOV.U32 R16, RZ, RZ, R32 ;  /* 0x000000ffff107224 */ /* 0x000fe200078e0020 */
[----:B------:R-:W-:-:S07]  /*1800*/  MOV R17, R31 ;  /* 0x0000001f00117202 */ /* 0x000fce0000000f00 */
.L_x_26:
[----:B------:R-:W0:Y:S01]  /*1810*/  LDCU UR4, c[0x0][0x3b8] ;  /* 0x00007700ff0477ac */ /* 0x000e220008000800 */
[----:B------:R-:W-:Y:S01]  /*1820*/  IMAD.MOV.U32 R2, RZ, RZ, 0x1 ;  /* 0x00000001ff027424 */ /* 0x000fe200078e00ff */
        /* <DEDUP_REMOVED lines=18> */
[----:B------:R-:W-:Y:S01]  /*1950*/  MOV R14, R32 ;  /* 0x00000020000e7202 */ /* 0x000fe20000000f00 */
[----:B------:R-:W-:-:S07]  /*1960*/  IMAD.MOV.U32 R15, RZ, RZ, R31 ;  /* 0x000000ffff0f7224 */ /* 0x000fce00078e001f */
.L_x_27:
[----:B------:R-:W0:Y:S01]  /*1970*/  LDCU UR4, c[0x0][0x3bc] ;  /* 0x00007780ff0477ac */ /* 0x000e220008000800 */
[----:B------:R-:W1:Y:S01]  /*1980*/  LDC R25, c[0x0][0x3d0] ;  /* 0x0000f400ff197b82 */ /* 0x000e620000000800 */
[----:B------:R-:W-:Y:S01]  /*1990*/  DMUL R2, R20, R78 ;  /* 0x0000004e14027228 */ /* 0x000fe20000000000 */
[----:B------:R-:W-:Y:S01]  /*19a0*/  IMAD.MOV.U32 R29, RZ, RZ, RZ ;  /* 0x000000ffff1d7224 */ /* 0x000fe200078e00ff */
[----:B------:R-:W-:Y:S02]  /*19b0*/  DMUL R4, R22, R76 ;  /* 0x0000004c16047228 */ /* 0x000fe40000000000 */
[----:B------:R-:W-:-:S03]  /*19c0*/  DMUL R6, R18, R80 ;  /* 0x0000005012067228 */ /* 0x000fc60000000000 */
[----:B------:R-:W2:Y:S01]  /*19d0*/  LDC R27, c[0x0][0x374] ;  /* 0x0000dd00ff1b7b82 */ /* 0x000ea20000000800 */
[----:B------:R-:W-:Y:S02]  /*19e0*/  DFMA R80, R22, R80, -R2 ;  /* 0x000000501650722b */ /* 0x000fe40000000802 */
[----:B------:R-:W-:Y:S02]  /*19f0*/  DFMA R78, R18, R78, -R4 ;  /* 0x0000004e124e722b */ /* 0x000fe40000000804 */
[----:B------:R-:W-:Y:S01]  /*1a00*/  DFMA R76, R20, R76, -R6 ;  /* 0x0000004c144c722b */ /* 0x000fe20000000806 */
[----:B0-----:R-:W0:Y:S01]  /*1a10*/  I2F.F64 R82, UR4 ;  /* 0x0000000400527d12 */ /* 0x001e220008201c00 */
[C---:B-1----:R-:W-:Y:S02]  /*1a20*/  LOP3.LUT R26, R25.reuse, 0x3, RZ, 0xc0, !PT ;  /* 0x00000003191a7812 */ /* 0x042fe400078ec0ff */
[----:B------:R-:W-:Y:S01]  /*1a30*/  LOP3.LUT R25, R25, 0x7ffffffc, RZ, 0xc0, !PT ;  /* 0x7ffffffc19197812 */ /* 0x000fe200078ec0ff */
[----:B0-2---:R-:W-:-:S07]  /*1a40*/  IMAD R27, R27, UR5, RZ ;  /* 0x000000051b1b7c24 */ /* 0x005fce000f8e02ff */
.L_x_221:
[----:B------:R-:W0:Y:S01]  /*1a50*/  LDCU UR4, c[0x0][0x3bc] ;  /* 0x00007780ff0477ac */ /* 0x000e220008000800 */
[----:B------:R-:W-:Y:S01]  /*1a60*/  BSSY.RECONVERGENT B2, `(.L_x_28) ;  /* 0x0000b7b000027945 */ /* 0x000fe20003800200 */
[----:B0-----:R-:W-:-:S13]  /*1a70*/  ISETP.GE.AND P0, PT, R30, UR4, PT ;  /* 0x000000041e007c0c */ /* 0x001fda000bf06270 */
[----:B------:R-:W-:Y:S05]  /*1a80*/  @P0 BRA `(.L_x_29) ;  /* 0x000000b400e00947 */ /* 0x000fea0003800000 */
[----:B------:R-:W0:Y:S01]  /*1a90*/  I2F.F64 R2, R28 ;  /* 0x0000001c00027312 */ /* 0x000e220000201c00 */
[----:B------:R-:W-:Y:S01]  /*1aa0*/  IMAD.MOV.U32 R24, RZ, RZ, R30 ;  /* 0x000000ffff187224 */ /* 0x000fe200078e001e */
[----:B0-----:R-:W-:-:S08]  /*1ab0*/  DFMA R2, R2, R14, -1 ;  /* 0xbff000000202742b */ /* 0x001fd0000000000e */
[C---:B------:R-:W-:Y:S02]  /*1ac0*/  DMUL R74, R2.reuse, R22 ;  /* 0x00000016024a7228 */ /* 0x040fe40000000000 */
[C---:B------:R-:W-:Y:S02]  /*1ad0*/  DMUL R72, R2.reuse, R20 ;  /* 0x0000001402487228 */ /* 0x040fe40000000000 */
[----:B------:R-:W-:-:S11]  /*1ae0*/  DMUL R70, R2, R18 ;  /* 0x0000001202467228 */ /* 0x000fd60000000000 */
.L_x_220:
[----:B0-----:R-:W0:Y:S01]  /*1af0*/  LDCU UR4, c[0x0][0x3b8] ;  /* 0x00007700ff0477ac */ /* 0x001e220008000800 */
[----:B------:R-:W-:Y:S01]  /*1b00*/  MOV R4, 0x1 ;  /* 0x0000000100047802 */ /* 0x000fe20000000f00 */
[----:B------:R-:W1:Y:S01]  /*1b10*/  I2F.F64.U32 R2, R24 ;  /* 0x0000001800027312 */ /* 0x000e620000201800 */
[----:B------:R-:W-:Y:S01]  /*1b20*/  BSSY.RECONVERGENT B3, `(.L_x_30) ;  /* 0x0000017000037945 */ /* 0x000fe20003800200 */
[----:B-1----:R-:W-:-:S06]  /*1b30*/  DFMA R2, R2, R16, -1 ;  /* 0xbff000000202742b */ /* 0x002fcc0000000010 */
[----:B0-----:R-:W0:Y:S02]  /*1b40*/  I2F.F64 R36, UR4 ;  /* 0x0000000400247d12 */ /* 0x001e240008201c00 */
[----:B------:R-:W-:-:S06]  /*1b50*/  DMUL R8, R2, R82 ;  /* 0x0000005202087228 */ /* 0x000fcc0000000000 */
[----:B0-----:R-:W0:Y:S04]  /*1b60*/  MUFU.RCP64H R5, R37 ;  /* 0x0000002500057308 */ /* 0x001e280000001800 */
[----:B------:R-:W-:Y:S01]  /*1b70*/  FSETP.GEU.AND P1, PT, |R9|, 6.5827683646048100446e-37, PT ;  /* 0x036000000900780b */ /* 0x000fe20003f2e200 */
[----:B0-----:R-:W-:-:S08]  /*1b80*/  DFMA R6, -R36, R4, 1 ;  /* 0x3ff000002406742b */ /* 0x001fd00000000104 */
[----:B------:R-:W-:-:S08]  /*1b90*/  DFMA R6, R6, R6, R6 ;  /* 0x000000060606722b */ /* 0x000fd00000000006 */
[----:B------:R-:W-:-:S08]  /*1ba0*/  DFMA R6, R4, R6, R4 ;  /* 0x000000060406722b */ /* 0x000fd00000000004 */
[----:B------:R-:W-:-:S08]  /*1bb0*/  DFMA R4, -R36, R6, 1 ;  /* 0x3ff000002404742b */ /* 0x000fd00000000106 */
[----:B------:R-:W-:-:S08]  /*1bc0*/  DFMA R4, R6, R4, R6 ;  /* 0x000000040604722b */ /* 0x000fd00000000006 */
[----:B------:R-:W-:-:S08]  /*1bd0*/  DMUL R32, R8, R4 ;  /* 0x0000000408207228 */ /* 0x000fd00000000000 */
[----:B------:R-:W-:-:S08]  /*1be0*/  DFMA R2, -R36, R32, R8 ;  /* 0x000000202402722b */ /* 0x000fd00000000108 */
[----:B------:R-:W-:-:S10]  /*1bf0*/  DFMA R32, R4, R2, R32 ;  /* 0x000000020420722b */ /* 0x000fd40000000020 */
[----:B------:R-:W-:-:S05]  /*1c00*/  FFMA R0, RZ, R37, R33 ;  /* 0x00000025ff007223 */ /* 0x000fca0000000021 */
[----:B------:R-:W-:Y:S01]  /*1c10*/  FSETP.GT.AND P0, PT, |R0|, 1.469367938527859385e-39, PT ;  /* 0x001000000000780b */ /* 0x000fe20003f04200 */
[----:B------:R-:W-:-:S12]  /*1c20*/  IMAD.MOV.U32 R0, RZ, RZ, R29 ;  /* 0x000000ffff007224 */ /* 0x000fd800078e001d */
[----:B------:R-:W-:Y:S05]  /*1c30*/  @P0 BRA P1, `(.L_x_31) ;  /* 0x0000000000140947 */ /* 0x000fea0000800000 */
[----:B------:R-:W-:Y:S01]  /*1c40*/  IMAD.MOV.U32 R32, RZ, RZ, R8 ;  /* 0x000000ffff207224 */ /* 0x000fe200078e0008 */
[----:B------:R-:W-:Y:S01]  /*1c50*/  MOV R34, 0x1c80 ;  /* 0x00001c8000227802 */ /* 0x000fe20000000f00 */
[----:B------:R-:W-:-:S07]  /*1c60*/  IMAD.MOV.U32 R31, RZ, RZ, R9 ;  /* 0x000000ffff1f7224 */ /* 0x000fce00078e0009 */
[----:B------:R-:W-:Y:S05]  /*1c70*/  CALL.REL.NOINC `($__internal_1_$__cuda_sm20_div_rn_f64_full) ;  /* 0x000000b800547944 */ /* 0x000fea0003c00000 */
[----:B------:R-:W-:-:S07]  /*1c80*/  MOV R33, R31 ;  /* 0x0000001f00217202 */ /* 0x000fce0000000f00 */
.L_x_31:
[----:B------:R-:W-:Y:S05]  /*1c90*/  BSYNC.RECONVERGENT B3 ;  /* 0x0000000000037941 */ /* 0x000fea0003800200 */
.L_x_30:
[-C--:B------:R-:W-:Y:S01]  /*1ca0*/  DFMA R4, R78, R32.reuse, R72 ;  /* 0x000000204e04722b */ /* 0x080fe20000000048 */
[----:B------:R-:W-:Y:S01]  /*1cb0*/  IMAD.MOV.U32 R10, RZ, RZ, 0x0 ;  /* 0x00000000ff0a7424 */ /* 0x000fe200078e00ff */
[-C--:B------:R-:W-:Y:S01]  /*1cc0*/  DFMA R8, R76, R32.reuse, R74 ;  /* 0x000000204c08722b */ /* 0x080fe2000000004a */
[----:B------:R-:W-:Y:S01]  /*1cd0*/  IMAD.MOV.U32 R11, RZ, RZ, 0x3fd80000 ;  /* 0x3fd80000ff0b7424 */ /* 0x000fe200078e00ff */
[----:B------:R-:W-:Y:S01]  /*1ce0*/  DFMA R2, R80, R32, R70 ;  /* 0x000000205002722b */ /* 0x000fe20000000046 */
[----:B------:R-:W-:Y:S03]  /*1cf0*/  BSSY.RECONVERGENT B3, `(.L_x_32) ;  /* 0x000001e000037945 */ /* 0x000fe60003800200 */
[----:B------:R-:W-:Y:S02]  /*1d00*/  DADD R4, R86, R4 ;  /* 0x0000000056047229 */ /* 0x000fe40000000004 */
[----:B------:R-:W-:-:S02]  /*1d10*/  DADD R8, R88, R8 ;  /* 0x0000000058087229 */ /* 0x000fc40000000008 */
[----:B------:R-:W-:-:S04]  /*1d20*/  DADD R2, R84, R2 ;  /* 0x0000000054027229 */ /* 0x000fc80000000002 */
[----:B------:R-:W-:-:S08]  /*1d30*/  DMUL R6, R4, R4 ;  /* 0x0000000404067228 */ /* 0x000fd00000000000 */
        /* <DEDUP_REMOVED lines=11> */
[----:B------:R-:W-:Y:S01]  /*1df0*/  IADD3 R11, PT, PT, R41, -0x100000, RZ ;  /* 0xfff00000290b7810 */ /* 0x000fe20007ffe0ff */
[----:B------:R-:W-:-:S05]  /*1e00*/  IMAD.MOV.U32 R10, RZ, RZ, R40 ;  /* 0x000000ffff0a7224 */ /* 0x000fca00078e0028 */
[----:B------:R-:W-:-:S08]  /*1e10*/  DFMA R34, R12, -R12, R36 ;  /* 0x8000000c0c22722b */ /* 0x000fd00000000024 */
[----:B------:R-:W-:Y:S01]  /*1e20*/  DFMA R6, R34, R10, R12 ;  /* 0x0000000a2206722b */ /* 0x000fe2000000000c */
[----:B------:R-:W-:Y:S10]  /*1e30*/  @!P0 BRA `(.L_x_33) ;  /* 0x0000000000248947 */ /* 0x000ff40003800000 */
[----:B------:R-:W-:Y:S01]  /*1e40*/  IMAD.MOV.U32 R38, RZ, RZ, R36 ;  /* 0x000000ffff267224 */ /* 0x000fe200078e0024 */
[----:B------:R-:W-:Y:S01]  /*1e50*/  MOV R42, 0x1eb0 ;  /* 0x00001eb0002a7802 */ /* 0x000fe20000000f00 */
[----:B------:R-:W-:Y:S01]  /*1e60*/  IMAD.MOV.U32 R36, RZ, RZ, R34 ;  /* 0x000000ffff247224 */ /* 0x000fe200078e0022 */
[----:B------:R-:W-:Y:S01]  /*1e70*/  MOV R34, R12 ;  /* 0x0000000c00227202 */ /* 0x000fe20000000f00 */
[----:B------:R-:W-:Y:S02]  /*1e80*/  IMAD.MOV.U32 R33, RZ, RZ, R13 ;  /* 0x000000ffff217224 */ /* 0x000fe400078e000d */
[----:B------:R-:W-:-:S07]  /*1e90*/  IMAD.MOV.U32 R31, RZ, RZ, R11 ;  /* 0x000000ffff1f7224 */ /* 0x000fce00078e000b */
[----:B------:R-:W-:Y:S05]  /*1ea0*/  CALL.REL.NOINC `($__internal_2_$__cuda_sm20_dsqrt_rn_f64_mediumpath_v1) ;  /* 0x000000bc005c7944 */ /* 0x000fea0003c00000 */
[----:B------:R-:W-:Y:S01]  /*1eb0*/  IMAD.MOV.U32 R6, RZ, RZ, R32 ;  /* 0x000000ffff067224 */ /* 0x000fe200078e0020 */
[----:B------:R-:W-:-:S07]  /*1ec0*/  MOV R7, R31 ;  /* 0x0000001f00077202 */ /* 0x000fce0000000f00 */
.L_x_33:
[----:B------:R-:W-:Y:S05]  /*1ed0*/  BSYNC.RECONVERGENT B3 ;  /* 0x0000000000037941 */ /* 0x000fea0003800200 */
.L_x_32:
        /* <DEDUP_REMOVED lines=23> */
.L_x_35:
[----:B------:R-:W-:Y:S05]  /*2050*/  BSYNC.RECONVERGENT B3 ;  /* 0x0000000000037941 */ /* 0x000fea0003800200 */
.L_x_34:
        /* <DEDUP_REMOVED lines=23> */
.L_x_37:
[----:B------:R-:W-:Y:S05]  /*21d0*/  BSYNC.RECONVERGENT B3 ;  /* 0x0000000000037941 */ /* 0x000fea0003800200 */
.L_x_36:
        /* <DEDUP_REMOVED lines=15> */
[----:B------:R-:W-:Y:S01]  /*22d0*/  MOV R32, R2 ;  /* 0x0000000200207202 */ /* 0x000fe20000000f00 */
[----:B------:R-:W-:Y:S01]  /*22e0*/  IMAD.MOV.U32 R31, RZ, RZ, R3 ;  /* 0x000000ffff1f7224 */ /* 0x000fe200078e0003 */
[----:B------:R-:W-:Y:S01]  /*22f0*/  MOV R34, 0x2330 ;  /* 0x0000233000227802 */ /* 0x000fe20000000f00 */
[----:B------:R-:W-:Y:S02]  /*2300*/  IMAD.MOV.U32 R36, RZ, RZ, R6 ;  /* 0x000000ffff247224 */ /* 0x000fe400078e0006 */
[----:B------:R-:W-:-:S07]  /*2310*/  IMAD.MOV.U32 R37, RZ, RZ, R7 ;  /* 0x000000ffff257224 */ /* 0x000fce00078e0007 */
[----:B------:R-:W-:Y:S05]  /*2320*/  CALL.REL.NOINC `($__internal_1_$__cuda_sm20_div_rn_f64_full) ;  /* 0x000000b000a87944 */ /* 0x000fea0003c00000 */
[----:B------:R-:W-:Y:S01]  /*2330*/  MOV R8, R32 ;  /* 0x0000002000087202 */ /* 0x000fe20000000f00 */
[----:B------:R-:W-:-:S07]  /*2340*/  IMAD.MOV.U32 R9, RZ, RZ, R31 ;  /* 0x000000ffff097224 */ /* 0x000fce00078e001f */
.L_x_39:
[----:B------:R-:W-:Y:S05]  /*2350*/  BSYNC.RECONVERGENT B3 ;  /* 0x0000000000037941 */ /* 0x000fea0003800200 */
.L_x_38:
[----:B------:R-:W-:Y:S02]  /*2360*/  HFMA2 R2, -RZ, RZ, 0, 0 ;  /* 0x00000000ff027431 */ /* 0x000fe400000001ff */
[----:B------:R-:W-:Y:S02]  /*2370*/  VIADD R29, R29, 0x1 ;  /* 0x000000011d1d7836 */ /* 0x000fe40000000000 */
[----:B------:R-:W-:Y:S02]  /*2380*/  IMAD.MOV.U32 R54, RZ, RZ, -0x1 ;  /* 0xffffffffff367424 */ /* 0x000fe400078e00ff */
[----:B------:R-:W-:Y:S02]  /*2390*/  IMAD.MOV.U32 R68, RZ, RZ, -0x77ff8a64 ;  /* 0x8800759cff447424 */ /* 0x000fe400078e00ff */
[----:B------:R-:W-:-:S07]  /*23a0*/  IMAD.MOV.U32 R69, RZ, RZ, 0x7e37e43c ;  /* 0x7e37e43cff457424 */ /* 0x000fce00078e00ff */
.L_x_55:
[----:B------:R-:W0:Y:S02]  /*23b0*/  LDC.64 R36, c[0x0][0x380] ;  /* 0x0000e000ff247b82 */ /* 0x000e240000000a00 */
[----:B0-----:R-:W-:-:S05]  /*23c0*/  IMAD.WIDE.U32 R36, R2, 0x60, R36 ;  /* 0x0000006002247825 */ /* 0x001fca00078e0024 */
[----:B------:R-:W2:Y:S04]  /*23d0*/  LDG.E.64 R4, desc[UR6][R36.64+0x10] ;  /* 0x0000100624047981 */ /* 0x000ea8000c1e1b00 */
[----:B------:R-:W2:Y:S04]  /*23e0*/  LDG.E.64 R6, desc[UR6][R36.64+0x40] ;  /* 0x0000400624067981 */ /* 0x000ea8000c1e1b00 */
[----:B------:R-:W3:Y:S04]  /*23f0*/  LDG.E.64 R114, desc[UR6][R36.64] ;  /* 0x0000000624727981 */ /* 0x000ee8000c1e1b00 */
[----:B------:R-:W4:Y:S04]  /*2400*/  LDG.E.64 R104, desc[UR6][R36.64+0x8] ;  /* 0x0000080624687981 */ /* 0x000f28000c1e1b00 */
[----:B------:R-:W3:Y:S04]  /*2410*/  LDG.E.64 R46, desc[UR6][R36.64+0x30] ;  /* 0x00003006242e7981 */ /* 0x000ee8000c1e1b00 */
[----:B------:R-:W4:Y:S04]  /*2420*/  LDG.E.64 R38, desc[UR6][R36.64+0x38] ;  /* 0x0000380624267981 */ /* 0x000f28000c1e1b00 */
[----:B------:R-:W5:Y:S04]  /*2430*/  LDG.E.64 R48, desc[UR6][R36.64+0x20] ;  /* 0x0000200624307981 */ /* 0x000f68000c1e1b00 */
[----:B------:R-:W5:Y:S04]  /*2440*/  LDG.E.64 R50, desc[UR6][R36.64+0x18] ;  /* 0x0000180624327981 */ /* 0x000f68000c1e1b00 */
[----:B------:R-:W5:Y:S01]  /*2450*/  LDG.E.64 R52, desc[UR6][R36.64+0x28] ;  /* 0x0000280624347981 */ /* 0x000f62000c1e1b00 */
[----:B------:R-:W-:Y:S01]  /*2460*/  UMOV UR8, 0xd9d7bdbb ;  /* 0xd9d7bdbb00087882 */ /* 0x000fe20000000000 */
[----:B------:R-:W-:Y:S01]  /*2470*/  UMOV UR9, 0x3ddb7cdf ;  /* 0x3ddb7cdf00097882 */ /* 0x000fe20000000000 */
[----:B------:R-:W-:Y:S01]  /*2480*/  BSSY.RECONVERGENT B3, `(.L_x_40) ;  /* 0x0000101000037945 */ /* 0x000fe20003800200 */
[----:B--2---:R-:W-:-:S08]  /*2490*/  DADD R6, -R4, R6 ;  /* 0x0000000004067229 */ /* 0x004fd00000000106 */
[----:B------:R-:W-:Y:S02]  /*24a0*/  DMUL R32, R6, R12 ;  /* 0x0000000c06207228 */ /* 0x000fe40000000000 */
[----:B---3--:R-:W-:Y:S02]  /*24b0*/  DADD R46, -R114, R46 ;  /* 0x00000000722e7229 */ /* 0x008fe4000000012e */
[----:B----4-:R-:W-:Y:S02]  /*24c0*/  DADD R38, -R104, R38 ;  /* 0x0000000068267229 */ /* 0x010fe40000000126 */
[----:B-----5:R-:W-:-:S04]  /*24d0*/  DADD R48, R48, -R104 ;  /* 0x0000000030307229 */ /* 0x020fc80000000868 */
[-C--:B------:R-:W-:Y:S02]  /*24e0*/  DFMA R32, R46, R8.reuse, -R32 ;  /* 0x000000082e20722b */ /* 0x080fe40000000820 */
[----:B------:R-:W-:Y:S02]  /*24f0*/  DMUL R34, R38, R8 ;  /* 0x0000000826227228 */ /* 0x000fe40000000000 */
[----:B------:R-:W-:Y:S02]  /*2500*/  DADD R50, R50, -R114 ;  /* 0x0000000032327229 */ /* 0x000fe40000000872 */
[----:B------:R-:W-:Y:S02]  /*2510*/  DMUL R40, R46, R10 ;  /* 0x0000000a2e287228 */ /* 0x000fe40000000000 */
[----:B------:R-:W-:Y:S02]  /*2520*/  DMUL R42, R48, R32 ;  /* 0x00000020302a7228 */ /* 0x000fe40000000000 */
[----:B------:R-:W-:-:S02]  /*2530*/  DFMA R34, R6, R10, -R34 ;  /* 0x0000000a0622722b */ /* 0x000fc40000000822 */
[----:B------:R-:W-:Y:S02]  /*2540*/  DADD R52, R52, -R4 ;  /* 0x0000000034347229 */ /* 0x000fe40000000804 */
[----:B------:R-:W-:-:S04]  /*2550*/  DFMA R36, R38, R12, -R40 ;  /* 0x0000000c2624722b */ /* 0x000fc80000000828 */
[----:B------:R-:W-:-:S08]  /*2560*/  DFMA R42, R50, R34, R42 ;  /* 0x00000022322a722b */ /* 0x000fd0000000002a */
[----:B------:R-:W-:-:S08]  /*2570*/  DFMA R44, R52, R36, R42 ;  /* 0x00000024342c722b */ /* 0x000fd0000000002a */
[----:B------:R-:W-:-:S14]  /*2580*/  DSETP.GEU.AND P0, PT, |R44|, UR8, PT ;  /* 0x000000082c007e2a */ /* 0x000fdc000bf0e200 */
[----:B------:R-:W-:Y:S05]  /*2590*/  @!P0 BRA `(.L_x_41) ;  /* 0x0000000c00bc8947 */ /* 0x000fea0003800000 */
[----:B------:R-:W0:Y:S01]  /*25a0*/  MUFU.RCP64H R41, R45 ;  /* 0x0000002d00297308 */ /* 0x000e220000001800 */
[----:B------:R-:W1:Y:S01]  /*25b0*/  LDCU.128 UR12, c[0x0][0x390] ;  /* 0x00007200ff0c77ac */ /* 0x000e620008000c00 */
[----:B------:R-:W-:Y:S01]  /*25c0*/  IMAD.MOV.U32 R40, RZ, RZ, 0x1 ;  /* 0x00000001ff287424 */ /* 0x000fe200078e00ff */
[----:B------:R-:W-:Y:S01]  /*25d0*/  BSSY.RECONVERGENT B4, `(.L_x_42) ;  /* 0x000001c000047945 */ /* 0x000fe20003800200 */
[----:B------:R-:W2:Y:S04]  /*25e0*/  LDCU.64 UR8, c[0x0][0x388] ;  /* 0x00007100ff0877ac */ /* 0x000ea80008000a00 */
[----:B0-----:R-:W-:Y:S02]  /*25f0*/  DFMA R42, -R44, R40, 1 ;  /* 0x3ff000002c2a742b */ /* 0x001fe40000000128 */
[----:B-1----:R-:W-:-:S02]  /*2600*/  DADD R104, -R104, UR12 ;  /* 0x0000000c68687e29 */ /* 0x002fc40008000100 */
[----:B------:R-:W-:Y:S02]  /*2610*/  DADD R4, -R4, UR14 ;  /* 0x0000000e04047e29 */ /* 0x000fe40008000100 */
[----:B--2---:R-:W-:Y:S02]  /*2620*/  DADD R114, -R114, UR8 ;  /* 0x0000000872727e29 */ /* 0x004fe40008000100 */
[----:B------:R-:W-:Y:S02]  /*2630*/  DFMA R42, R42, R42, R42 ;  /* 0x0000002a2a2a722b */ /* 0x000fe4000000002a */
[----:B------:R-:W-:-:S06]  /*2640*/  DMUL R32, R32, R104 ;  /* 0x0000006820207228 */ /* 0x000fcc0000000000 */
[----:B------:R-:W-:Y:S02]  /*2650*/  DFMA R42, R40, R42, R40 ;  /* 0x0000002a282a722b */ /* 0x000fe40000000028 */
[----:B------:R-:W-:-:S06]  /*2660*/  DFMA R32, R34, R114, R32 ;  /* 0x000000722220722b */ /* 0x000fcc0000000020 */
[----:B------:R-:W-:Y:S02]  /*2670*/  DFMA R34, -R44, R42, 1 ;  /* 0x3ff000002c22742b */ /* 0x000fe4000000012a */
[----:B------:R-:W-:-:S06]  /*2680*/  DFMA R36, R36, R4, R32 ;  /* 0x000000042424722b */ /* 0x000fcc0000000020 */
[----:B------:R-:W-:-:S04]  /*2690*/  DFMA R34, R42, R34, R42 ;  /* 0x000000222a22722b */ /* 0x000fc8000000002a */
[----:B------:R-:W-:-:S04]  /*26a0*/  FSETP.GEU.AND P1, PT, |R37|, 6.5827683646048100446e-37, PT ;  /* 0x036000002500780b */ /* 0x000fc80003f2e200 */
[----:B------:R-:W-:-:S08]  /*26b0*/  DMUL R116, R36, R34 ;  /* 0x0000002224747228 */ /* 0x000fd00000000000 */
[----:B------:R-:W-:-:S08]  /*26c0*/  DFMA R32, -R44, R116, R36 ;  /* 0x000000742c20722b */ /* 0x000fd00000000124 */
        /* <DEDUP_REMOVED lines=12> */
.L_x_43:
[----:B------:R-:W-:Y:S05]  /*2790*/  BSYNC.RECONVERGENT B4 ;  /* 0x0000000000047941 */ /* 0x000fea0003800200 */
.L_x_42:
[----:B------:R-:W-:-:S06]  /*27a0*/  DSETP.GT.AND P0, PT, R116, 1, PT ;  /* 0x3ff000007400742a */ /* 0x000fcc0003f04000 */
[----:B------:R-:W-:-:S14]  /*27b0*/  DSETP.LT.OR P0, PT, R116, RZ, P0 ;  /* 0x000000ff7400722a */ /* 0x000fdc0000701400 */
[----:B------:R-:W-:Y:S05]  /*27c0*/  @P0 BRA `(.L_x_41) ;  /* 0x0000000c00300947 */ /* 0x000fea0003800000 */
[----:B------:R-:W0:Y:S01]  /*27d0*/  MUFU.RCP64H R35, R45 ;  /* 0x0000002d00237308 */ /* 0x000e220000001800 */
[----:B------:R-:W-:Y:S01]  /*27e0*/  IMAD.MOV.U32 R34, RZ, RZ, 0x1 ;  /* 0x00000001ff227424 */ /* 0x000fe200078e00ff */
[----:B------:R-:W-:Y:S01]  /*27f0*/  DMUL R32, R52, R114 ;  /* 0x0000007234207228 */ /* 0x000fe20000000000 */
[----:B------:R-:W-:Y:S01]  /*2800*/  BSSY.RECONVERGENT B4, `(.L_x_44) ;  /* 0x000001c000047945 */ /* 0x000fe20003800200 */
[----:B------:R-:W-:-:S06]  /*2810*/  DMUL R102, R48, R4 ;  /* 0x0000000430667228 */ /* 0x000fcc0000000000 */
[----:B------:R-:W-:Y:S02]  /*2820*/  DFMA R4, R50, R4, -R32 ;  /* 0x000000043204722b */ /* 0x000fe40000000820 */
[-C--:B------:R-:W-:Y:S02]  /*2830*/  DFMA R102, R52, R104.reuse, -R102 ;  /* 0x000000683466722b */ /* 0x080fe40000000866 */
[----:B------:R-:W-:Y:S02]  /*2840*/  DMUL R104, R50, R104 ;  /* 0x0000006832687228 */ /* 0x000fe40000000000 */
[----:B0-----:R-:W-:Y:S02]  /*2850*/  DFMA R36, -R44, R34, 1 ;  /* 0x3ff000002c24742b */ /* 0x001fe40000000122 */
[----:B------:R-:W-:-:S04]  /*2860*/  DMUL R32, R4, R10 ;  /* 0x0000000a04207228 */ /* 0x000fc80000000000 */
[----:B------:R-:W-:Y:S02]  /*2870*/  DFMA R114, R48, R114, -R104 ;  /* 0x000000723072722b */ /* 0x000fe40000000868 */
[----:B------:R-:W-:Y:S02]  /*2880*/  DFMA R36, R36, R36, R36 ;  /* 0x000000242424722b */ /* 0x000fe40000000024 */
[----:B------:R-:W-:-:S06]  /*2890*/  DFMA R32, R102, R12, R32 ;  /* 0x0000000c6620722b */ /* 0x000fcc0000000020 */
[----:B------:R-:W-:Y:S02]  /*28a0*/  DFMA R34, R34, R36, R34 ;  /* 0x000000242222722b */ /* 0x000fe40000000022 */
[----:B------:R-:W-:-:S06]  /*28b0*/  DFMA R36, R114, R8, R32 ;  /* 0x000000087224722b */ /* 0x000fcc0000000020 */
[----:B------:R-:W-:-:S04]  /*28c0*/  DFMA R40, -R44, R34, 1 ;  /* 0x3ff000002c28742b */ /* 0x000fc80000000122 */
[----:B------:R-:W-:-:S04]  /*28d0*/  FSETP.GEU.AND P1, PT, |R37|, 6.5827683646048100446e-37, PT ;  /* 0x036000002500780b */ /* 0x000fc80003f2e200 */
[----:B------:R-:W-:-:S08]  /*28e0*/  DFMA R40, R34, R40, R34 ;  /* 0x000000282228722b */ /* 0x000fd00000000022 */
[----:B------:R-:W-:-:S08]  /*28f0*/  DMUL R32, R40, R36 ;  /* 0x0000002428207228 */ /* 0x000fd00000000000 */
[----:B------:R-:W-:-:S08]  /*2900*/  DFMA R34, -R44, R32, R36 ;  /* 0x000000202c22722b */ /* 0x000fd00000000124 */
        /* <DEDUP_REMOVED lines=10> */
[----:B------:R-:W-:-:S07]  /*29b0*/  IMAD.MOV.U32 R33, RZ, RZ, R31 ;  /* 0x000000ffff217224 */ /* 0x000fce00078e001f */
.L_x_45:
[----:B------:R-:W-:Y:S05]  /*29c0*/  BSYNC.RECONVERGENT B4 ;  /* 0x0000000000047941 */ /* 0x000fea0003800200 */
.L_x_44:
[----:B------:R-:W-:-:S08]  /*29d0*/  DADD R116, R32, R116 ;  /* 0x0000000020747229 */ /* 0x000fd00000000074 */
[----:B------:R-:W-:-:S06]  /*29e0*/  DSETP.GT.AND P0, PT, R116, 1, PT ;  /* 0x3ff000007400742a */ /* 0x000fcc0003f04000 */
[----:B------:R-:W-:-:S14]  /*29f0*/  DSETP.LT.OR P0, PT, R32, RZ, P0 ;  /* 0x000000ff2000722a */ /* 0x000fdc0000701400 */
[----:B------:R-:W-:Y:S05]  /*2a00*/  @P0 BRA `(.L_x_41) ;  /* 0x0000000800a00947 */ /* 0x000fea0003800000 */
[----:B------:R-:W0:Y:S01]  /*2a10*/  MUFU.RCP64H R33, R45 ;  /* 0x0000002d00217308 */ /* 0x000e220000001800 */
[----:B------:R-:W-:Y:S01]  /*2a20*/  MOV R32, 0x1 ;  /* 0x0000000100207802 */ /* 0x000fe20000000f00 */
[----:B------:R-:W-:Y:S01]  /*2a30*/  DMUL R4, R38, R4 ;  /* 0x0000000426047228 */ /* 0x000fe20000000000 */
[----:B------:R-:W-:Y:S07]  /*2a40*/  BSSY.RECONVERGENT B4, `(.L_x_46) ;  /* 0x0000017000047945 */ /* 0x000fee0003800200 */
[----:B------:R-:W-:-:S02]  /*2a50*/  DFMA R4, R46, R102, R4 ;  /* 0x000000662e04722b */ /* 0x000fc40000000004 */
[----:B0-----:R-:W-:-:S06]  /*2a60*/  DFMA R34, -R44, R32, 1 ;  /* 0x3ff000002c22742b */ /* 0x001fcc0000000120 */
[----:B------:R-:W-:Y:S02]  /*2a70*/  DFMA R114, R6, R114, R4 ;  /* 0x000000720672722b */ /* 0x000fe40000000004 */
[----:B------:R-:W-:-:S08]  /*2a80*/  DFMA R34, R34, R34, R34 ;  /* 0x000000222222722b */ /* 0x000fd00000000022 */
[----:B------:R-:W-:Y:S01]  /*2a90*/  FSETP.GEU.AND P1, PT, |R115|, 6.5827683646048100446e-37, PT ;  /* 0x036000007300780b */ /* 0x000fe20003f2e200 */
[----:B------:R-:W-:-:S08]  /*2aa0*/  DFMA R34, R32, R34, R32 ;  /* 0x000000222022722b */ /* 0x000fd00000000020 */
[----:B------:R-:W-:-:S08]  /*2ab0*/  DFMA R32, -R44, R34, 1 ;  /* 0x3ff000002c20742b */ /* 0x000fd00000000122 */
        /* <DEDUP_REMOVED lines=15> */
.L_x_47:
[----:B------:R-:W-:Y:S05]  /*2bb0*/  BSYNC.RECONVERGENT B4 ;  /* 0x0000000000047941 */ /* 0x000fea0003800200 */
.L_x_46:
[----:B------:R-:W-:Y:S01]  /*2bc0*/  DSETP.GEU.AND P0, PT, R4, R68, PT ;  /* 0x000000440400722a */ /* 0x000fe20003f0e000 */
[----:B------:R-:W-:Y:S01]  /*2bd0*/  UMOV UR8, 0xa0b5ed8d ;  /* 0xa0b5ed8d00087882 */ /* 0x000fe20000000000 */
[----:B------:R-:W-:-:S04]  /*2be0*/  UMOV UR9, 0x3eb0c6f7 ;  /* 0x3eb0c6f700097882 */ /* 0x000fc80000000000 */
[----:B------:R-:W-:-:S13]  /*2bf0*/  ISETP.NE.AND P0, PT, R54, -0x1, P0 ;  /* 0xffffffff3600780c */ /* 0x000fda0000705270 */
[----:B------:R-:W-:-:S14]  /*2c00*/  DSETP.LT.OR P0, PT, R4, UR8, P0 ;  /* 0x0000000804007e2a */ /* 0x000fdc0008701400 */
[----:B------:R-:W-:Y:S05]  /*2c10*/  @P0 BRA `(.L_x_41) ;  /* 0x00000008001c0947 */ /* 0x000fea0003800000 */
[----:B------:R-:W-:Y:S01]  /*2c20*/  DMUL R44, R50, R6 ;  /* 0x00000006322c7228 */ /* 0x000fe20000000000 */
[----:B------:R-:W-:Y:S01]  /*2c30*/  MOV R42, 0x0 ;  /* 0x00000000002a7802 */ /* 0x000fe20000000f00 */
[----:B------:R-:W-:Y:S01]  /*2c40*/  DMUL R32, R52, R38 ;  /* 0x0000002634207228 */ /* 0x000fe20000000000 */
[----:B------:R-:W-:Y:S01]  /*2c50*/  IMAD.MOV.U32 R43, RZ, RZ, 0x3fd80000 ;  /* 0x3fd80000ff2b7424 */ /* 0x000fe200078e00ff */
[----:B------:R-:W-:Y:S01]  /*2c60*/  DMUL R40, R4, R8 ;  /* 0x0000000804287228 */ /* 0x000fe20000000000 */
[----:B------:R-:W0:Y:S03]  /*2c70*/  LDCU.128 UR12, c[0x0][0x390] ;  /* 0x00007200ff0c77ac */ /* 0x000e260008000c00 */
[-C--:B------:R-:W-:Y:S01]  /*2c80*/  DFMA R44, R52, R46.reuse, -R44 ;  /* 0x0000002e342c722b */ /* 0x080fe2000000082c */
[----:B------:R-:W1:Y:S01]  /*2c90*/  LDCU.64 UR8, c[0x0][0x388] ;  /* 0x00007100ff0877ac */ /* 0x000e620008000a00 */
[----:B------:R-:W-:-:S02]  /*2ca0*/  DMUL R46, R48, R46 ;  /* 0x0000002e302e7228 */ /* 0x000fc40000000000 */
[----:B------:R-:W-:Y:S02]  /*2cb0*/  DFMA R48, R48, R6, -R32 ;  /* 0x000000063030722b */ /* 0x000fe40000000820 */
[----:B------:R-:W-:Y:S02]  /*2cc0*/  DFMA R40, R4, R8, R40 ;  /* 0x000000080428722b */ /* 0x000fe40000000028 */
[----:B------:R-:W-:Y:S02]  /*2cd0*/  DMUL R32, R44, R44 ;  /* 0x0000002c2c207228 */ /* 0x000fe40000000000 */
[----:B------:R-:W-:Y:S02]  /*2ce0*/  DFMA R6, R50, R38, -R46 ;  /* 0x000000263206722b */ /* 0x000fe4000000082e */
[C---:B------:R-:W-:Y:S02]  /*2cf0*/  DMUL R38, R4.reuse, R10 ;  /* 0x0000000a04267228 */ /* 0x040fe40000000000 */
[----:B------:R-:W-:-:S02]  /*2d00*/  DFMA R40, R4, R8, R40 ;  /* 0x000000080428722b */ /* 0x000fc40000000028 */
[----:B------:R-:W-:-:S04]  /*2d10*/  DFMA R32, R48, R48, R32 ;  /* 0x000000303020722b */ /* 0x000fc80000000020 */
[----:B------:R-:W-:Y:S02]  /*2d20*/  DFMA R38, R4, R10, R38 ;  /* 0x0000000a0426722b */ /* 0x000fe40000000026 */
[----:B0-----:R-:W-:Y:S02]  /*2d30*/  DADD R64, R40, UR14 ;  /* 0x0000000e28407e29 */ /* 0x001fe40008000000 */
[----:B------:R-:W-:-:S04]  /*2d40*/  DFMA R36, R6, R6, R32 ;  /* 0x000000060624722b */ /* 0x000fc80000000020 */
[----:B------:R-:W-:Y:S02]  /*2d50*/  DFMA R38, R4, R10, R38 ;  /* 0x0000000a0426722b */ /* 0x000fe40000000026 */
[----:B------:R-:W0:Y:S04]  /*2d60*/  MUFU.RSQ64H R33, R37 ;  /* 0x0000002500217308 */ /* 0x000e280000001c00 */
[----:B------:R-:W-:Y:S02]  /*2d70*/  VIADD R32, R37, 0xfcb00000 ;  /* 0xfcb0000025207836 */ /* 0x000fe40000000000 */
[----:B------:R-:W-:-:S03]  /*2d80*/  DADD R66, R38, UR12 ;  /* 0x0000000c26427e29 */ /* 0x000fc60008000000 */
[----:B------:R-:W-:Y:S01]  /*2d90*/  ISETP.GE.U32.AND P0, PT, R32, 0x7ca00000, PT ;  /* 0x7ca000002000780c */ /* 0x000fe20003f06070 */
[----:B0-----:R-:W-:-:S08]  /*2da0*/  DMUL R34, R32, R32 ;  /* 0x0000002020227228 */ /* 0x001fd00000000000 */
[----:B------:R-:W-:-:S08]  /*2db0*/  DFMA R34, R36, -R34, 1 ;  /* 0x3ff000002422742b */ /* 0x000fd00000000822 */
[----:B------:R-:W-:Y:S02]  /*2dc0*/  DFMA R42, R34, R42, 0.5 ;  /* 0x3fe00000222a742b */ /* 0x000fe4000000002a */
[----:B------:R-:W-:Y:S02]  /*2dd0*/  DMUL R46, R32, R34 ;  /* 0x00000022202e7228 */ /* 0x000fe40000000000 */
[----:B------:R-:W-:-:S06]  /*2de0*/  DMUL R34, R4, R12 ;  /* 0x0000000c04227228 */ /* 0x000fcc0000000000 */
[----:B------:R-:W-:Y:S02]  /*2df0*/  DFMA R46, R42, R46, R32 ;  /* 0x0000002e2a2e722b */ /* 0x000fe40000000020 */
[----:B------:R-:W-:-:S06]  /*2e00*/  DFMA R34, R4, R12, R34 ;  /* 0x0000000c0422722b */ /* 0x000fcc0000000022 */
[----:B------:R-:W-:Y:S02]  /*2e10*/  DMUL R50, R36, R46 ;  /* 0x0000002e24327228 */ /* 0x000fe40000000000 */
[----:B------:R-:W-:Y:S01]  /*2e20*/  DFMA R34, R4, R12, R34 ;  /* 0x0000000c0422722b */ /* 0x000fe20000000022 */
[----:B------:R-:W-:Y:S02]  /*2e30*/  VIADD R43, R47, 0xfff00000 ;  /* 0xfff000002f2b7836 */ /* 0x000fe40000000000 */
[----:B------:R-:W-:-:S03]  /*2e40*/  IMAD.MOV.U32 R42, RZ, RZ, R46 ;  /* 0x000000ffff2a7224 */ /* 0x000fc600078e002e */
[----:B------:R-:W-:Y:S02]  /*2e50*/  DFMA R52, R50, -R50, R36 ;  /* 0x800000323234722b */ /* 0x000fe40000000024 */
[----:B-1----:R-:W-:-:S06]  /*2e60*/  DADD R62, R34, UR8 ;  /* 0x00000008223e7e29 */ /* 0x002fcc0008000000 */
[----:B------:R-:W-:Y:S01]  /*2e70*/  DFMA R38, R52, R42, R50 ;  /* 0x0000002a3426722b */ /* 0x000fe20000000032 */
[----:B------:R-:W-:Y:S10]  /*2e80*/  @!P0 BRA `(.L_x_48) ;  /* 0x00000000002c8947 */ /* 0x000ff40003800000 */
[----:B------:R-:W-:Y:S01]  /*2e90*/  IMAD.MOV.U32 R38, RZ, RZ, R36 ;  /* 0x000000ffff267224 */ /* 0x000fe200078e0024 */
[----:B------:R-:W-:Y:S01]  /*2ea0*/  MOV R40, R46 ;  /* 0x0000002e00287202 */ /* 0x000fe20000000f00 */
[----:B------:R-:W-:Y:S01]  /*2eb0*/  IMAD.MOV.U32 R36, RZ, RZ, R52 ;  /* 0x000000ffff247224 */ /* 0x000fe200078e0034 */
[----:B------:R-:W-:Y:S01]  /*2ec0*/  MOV R34, R50 ;  /* 0x0000003200227202 */ /* 0x000fe20000000f00 */
[----:B------:R-:W-:Y:S01]  /*2ed0*/  IMAD.MOV.U32 R35, RZ, RZ, R53 ;  /* 0x000000ffff237224 */ /* 0x000fe200078e0035 */
[----:B------:R-:W-:Y:S01]  /*2ee0*/  MOV R42, 0x2f20 ;  /* 0x00002f20002a7802 */ /* 0x000fe20000000f00 */
[----:B------:R-:W-:Y:S02]  /*2ef0*/  IMAD.MOV.U32 R33, RZ, RZ, R51 ;  /* 0x000000ffff217224 */ /* 0x000fe400078e0033 */
[----:B------:R-:W-:-:S07]  /*2f00*/  IMAD.MOV.U32 R31, RZ, RZ, R43 ;  /* 0x000000ffff1f7224 */ /* 0x000fce00078e002b */
[----:B------:R-:W-:Y:S05]  /*2f10*/  CALL.REL.NOINC `($__internal_2_$__cuda_sm20_dsqrt_rn_f64_mediumpath_v1) ;  /* 0x000000ac00407944 */ /* 0x000fea0003c00000 */
[----:B------:R-:W-:Y:S01]  /*2f20*/  IMAD.MOV.U32 R38, RZ, RZ, R32 ;  /* 0x000000ffff267224 */ /* 0x000fe200078e0020 */
[----:B------:R-:W-:-:S07]  /*2f30*/  MOV R39, R31 ;  /* 0x0000001f00277202 */ /* 0x000fce0000000f00 */
.L_x_48:
        /* <DEDUP_REMOVED lines=23> */
.L_x_50:
[----:B------:R-:W-:Y:S05]  /*30b0*/  BSYNC.RECONVERGENT B4 ;  /* 0x0000000000047941 */ /* 0x000fea0003800200 */
.L_x_49:
        /* <DEDUP_REMOVED lines=23> */
.L_x_52:
[----:B------:R-:W-:Y:S05]  /*3230*/  BSYNC.RECONVERGENT B4 ;  /* 0x0000000000047941 */ /* 0x000fea0003800200 */
.L_x_51:
        /* <DEDUP_REMOVED lines=23> */
.L_x_54:
[----:B------:R-:W-:Y:S05]  /*33b0*/  BSYNC.RECONVERGENT B4 ;  /* 0x0000000000047941 */ /* 0x000fea0003800200 */
.L_x_53:
[----:B------:R-:W-:Y:S01]  /*33c0*/  DMUL R6, R58, R10 ;  /* 0x0000000a3a067228 */ /* 0x000fe20000000000 */
[----:B------:R-:W-:Y:S01]  /*33d0*/  IMAD.MOV.U32 R54, RZ, RZ, R2 ;  /* 0x000000ffff367224 */ /* 0x000fe200078e0002 */
[----:B------:R-:W-:Y:S01]  /*33e0*/  MOV R69, R5 ;  /* 0x0000000500457202 */ /* 0x000fe20000000f00 */
[----:B------:R-:W-:-:S05]  /*33f0*/  IMAD.MOV.U32 R68, RZ, RZ, R4 ;  /* 0x000000ffff447224 */ /* 0x000fca00078e0004 */
[----:B------:R-:W-:-:S08]  /*3400*/  DFMA R6, R60, R12, R6 ;  /* 0x0000000c3c06722b */ /* 0x000fd00000000006 */
[----:B------:R-:W-:-:S08]  /*3410*/  DFMA R6, R56, R8, R6 ;  /* 0x000000083806722b */ /* 0x000fd00000000006 */
[----:B------:R-:W-:-:S14]  /*3420*/  DSETP.GT.AND P0, PT, R6, RZ, PT ;  /* 0x000000ff0600722a */ /* 0x000fdc0003f04000 */
[----:B------:R-:W-:Y:S01]  /*3430*/  @P0 DADD R60, -RZ, -R60 ;  /* 0x00000000ff3c0229 */ /* 0x000fe2000000093c */
[----:B------:R-:W-:Y:S01]  /*3440*/  @P0 IMAD.MOV.U32 R68, RZ, RZ, R4 ;  /* 0x000000ffff440224 */ /* 0x000fe200078e0004 */
[----:B------:R-:W-:Y:S01]  /*3450*/  @P0 DADD R58, -RZ, -R58 ;  /* 0x00000000ff3a0229 */ /* 0x000fe2000000093a */
[----:B------:R-:W-:Y:S01]  /*3460*/  @P0 IMAD.MOV.U32 R69, RZ, RZ, R5 ;  /* 0x000000ffff450224 */ /* 0x000fe200078e0005 */
[----:B------:R-:W-:Y:S01]  /*3470*/  @P0 DADD R56, -RZ, -R56 ;  /* 0x00000000ff380229 */ /* 0x000fe20000000938 */
[----:B------:R-:W-:-:S10]  /*3480*/  @P0 IMAD.MOV.U32 R54, RZ, RZ, R2 ;  /* 0x000000ffff360224 */ /* 0x000fd400078e0002 */
.L_x_41:
[----:B------:R-:W-:Y:S05]  /*3490*/  BSYNC.RECONVERGENT B3 ;  /* 0x0000000000037941 */ /* 0x000fea0003800200 */
.L_x_40:
[----:B------:R-:W-:-:S04]  /*34a0*/  IADD3 R2, PT, PT, R2, 0x1, RZ ;  /* 0x0000000102027810 */ /* 0x000fc80007ffe0ff */
[----:B------:R-:W-:-:S13]  /*34b0*/  ISETP.NE.AND P0, PT, R2, 0x26, PT ;  /* 0x000000260200780c */ /* 0x000fda0003f05270 */
[----:B------:R-:W-:Y:S05]  /*34c0*/  @P0 BRA `(.L_x_55) ;  /* 0xffffffec00b80947 */ /* 0x000fea000383ffff */
[----:B------:R-:W-:Y:S01]  /*34d0*/  ISETP.NE.AND P0, PT, R54, -0x1, PT ;  /* 0xffffffff3600780c */ /* 0x000fe20003f05270 */
[----:B------:R-:W-:Y:S01]  /*34e0*/  BSSY.RECONVERGENT B3, `(.L_x_56) ;  /* 0x00009c2000037945 */ /* 0x000fe20003800200 */
[----:B------:R-:W-:Y:S02]  /*34f0*/  PRMT R6, RZ, 0x7610, R6 ;  /* 0x00007610ff067816 */ /* 0x000fe40000000006 */
[----:B------:R-:W-:Y:S02]  /*3500*/  PRMT R7, RZ, 0x7610, R7 ;  /* 0x00007610ff077816 */ /* 0x000fe40000000007 */
[----:B------:R-:W-:-:S07]  /*3510*/  PRMT R31, RZ, 0x7610, R31 ;  /* 0x00007610ff1f7816 */ /* 0x000fce000000001f */
[----:B------:R-:W-:Y:S05]  /*3520*/  @!P0 BRA `(.L_x_57) ;  /* 0x0000009800f48947 */ /* 0x000fea0003800000 */
[----:B------:R-:W0:Y:S01]  /*3530*/  LDC.64 R2, c[0x0][0x380] ;  /* 0x0000e000ff027b82 */ /* 0x000e220000000a00 */
[----:B------:R-:W-:Y:S02]  /*3540*/  IMAD.MOV.U32 R6, RZ, RZ, 0x0 ;  /* 0x00000000ff067424 */ /* 0x000fe400078e00ff */
[----:B------:R-:W-:-:S05]  /*3550*/  IMAD.MOV.U32 R7, RZ, RZ, 0x406fe000 ;  /* 0x406fe000ff077424 */ /* 0x000fca00078e00ff */
[----:B------:R-:W1:Y:S01]  /*3560*/  LDC R31, c[0x0][0x3d0] ;  /* 0x0000f400ff1f7b82 */ /* 0x000e620000000800 */
[----:B0-----:R-:W-:-:S05]  /*3570*/  IMAD.WIDE R54, R54, 0x60, R2 ;  /* 0x0000006036367825 */ /* 0x001fca00078e0202 */
[----:B------:R-:W2:Y:S01]  /*3580*/  LDG.E R38, desc[UR6][R54.64+0x48] ;  /* 0x0000480636267981 */ /* 0x000ea2000c1e1900 */
[----:B------:R-:W0:Y:S01]  /*3590*/  MUFU.RCP64H R3, 255 ;  /* 0x406fe00000037908 */ /* 0x000e220000001800 */
[----:B------:R-:W-:Y:S01]  /*35a0*/  IMAD.MOV.U32 R2, RZ, RZ, 0x1 ;  /* 0x00000001ff027424 */ /* 0x000fe200078e00ff */
[----:B------:R-:W-:Y:S01]  /*35b0*/  BSSY.RECONVERGENT B4, `(.L_x_58) ;  /* 0x0000018000047945 */ /* 0x000fe20003800200 */
[----:B-1----:R-:W-:-:S04]  /*35c0*/  ISETP.GE.AND P1, PT, R31, 0x1, PT ;  /* 0x000000011f00780c */ /* 0x002fc80003f26270 */
[----:B0-----:R-:W-:-:S08]  /*35d0*/  DFMA R4, R2, -R6, 1 ;  /* 0x3ff000000204742b */ /* 0x001fd00000000806 */
[----:B------:R-:W-:-:S08]  /*35e0*/  DFMA R4, R4, R4, R4 ;  /* 0x000000040404722b */ /* 0x000fd00000000004 */
[----:B------:R-:W-:-:S08]  /*35f0*/  DFMA R4, R2, R4, R2 ;  /* 0x000000040204722b */ /* 0x000fd00000000002 */
[----:B------:R-:W-:-:S08]  /*3600*/  DFMA R2, R4, -R6, 1 ;  /* 0x3ff000000402742b */ /* 0x000fd00000000806 */
[----:B------:R-:W-:Y:S01]  /*3610*/  DFMA R2, R4, R2, R4 ;  /* 0x000000020402722b */ /* 0x000fe20000000004 */
[----:B--2---:R-:W0:Y:S07]  /*3620*/  I2F.F64.U8 R32, R38 ;  /* 0x0000002600207312 */ /* 0x004e2e0000001800 */
[----:B0-----:R-:W-:Y:S01]  /*3630*/  DMUL R6, R32, R2 ;  /* 0x0000000220067228 */ /* 0x001fe20000000000 */
[----:B------:R-:W-:-:S07]  /*3640*/  FSETP.GEU.AND P2, PT, |R33|, 6.5827683646048100446e-37, PT ;  /* 0x036000002100780b */ /* 0x000fce0003f4e200 */
[----:B------:R-:W-:-:S08]  /*3650*/  DFMA R4, R6, -255, R32 ;  /* 0xc06fe0000604782b */ /* 0x000fd00000000020 */
[----:B------:R-:W-:-:S10]  /*3660*/  DFMA R6, R2, R4, R6 ;  /* 0x000000040206722b */ /* 0x000fd40000000006 */
[----:B------:R-:W-:-:S05]  /*3670*/  FFMA R2, RZ, 3.748046875, R7 ;  /* 0x406fe000ff027823 */ /* 0x000fca0000000007 */
[----:B------:R-:W-:Y:S02]  /*3680*/  FSETP.GT.AND P0, PT, |R2|, 1.469367938527859385e-39, PT ;  /* 0x001000000200780b */ /* 0x000fe40003f04200 */
[C---:B------:R-:W-:Y:S02]  /*3690*/  PRMT R2, R38.reuse, 0x7771, RZ ;  /* 0x0000777126027816 */ /* 0x040fe400000000ff */
[----:B------:R-:W-:-:S09]  /*36a0*/  PRMT R38, R38, 0x7772, RZ ;  /* 0x0000777226267816 */ /* 0x000fd200000000ff */
[----:B------:R-:W-:Y:S05]  /*36b0*/  @P0 BRA P2, `(.L_x_59) ;  /* 0x00000000001c0947 */ /* 0x000fea0001000000 */
[----:B------:R-:W-:Y:S01]  /*36c0*/  MOV R31, R33 ;  /* 0x00000021001f7202 */ /* 0x000fe20000000f00 */
[----:B------:R-:W-:Y:S01]  /*36d0*/  IMAD.MOV.U32 R36, RZ, RZ, RZ ;  /* 0x000000ffff247224 */ /* 0x000fe200078e00ff */
[----:B------:R-:W-:Y:S01]  /*36e0*/  MOV R34, 0x3710 ;  /* 0x0000371000227802 */ /* 0x000fe20000000f00 */
[----:B------:R-:W-:-:S07]  /*36f0*/  IMAD.MOV.U32 R37, RZ, RZ, 0x406fe000 ;  /* 0x406fe000ff257424 */ /* 0x000fce00078e00ff */
[----:B------:R-:W-:Y:S05]  /*3700*/  CALL.REL.NOINC `($__internal_1_$__cuda_sm20_div_rn_f64_full) ;  /* 0x0000009c00b07944 */ /* 0x000fea0003c00000 */
[----:B------:R-:W-:Y:S01]  /*3710*/  IMAD.MOV.U32 R6, RZ, RZ, R32 ;  /* 0x000000ffff067224 */ /* 0x000fe200078e0020 */
[----:B------:R-:W-:-:S07]  /*3720*/  MOV R7, R31 ;  /* 0x0000001f00077202 */ /* 0x000fce0000000f00 */
.L_x_59:
[----:B------:R-:W-:Y:S05]  /*3730*/  BSYNC.RECONVERGENT B4 ;  /* 0x0000000000047941 */ /* 0x000fea0003800200 */
.L_x_58:
[----:B------:R-:W0:Y:S01]  /*3740*/  MUFU.RCP64H R5, 255 ;  /* 0x406fe00000057908 */ /* 0x000e220000001800 */
[----:B------:R-:W-:Y:S01]  /*3750*/  IMAD.MOV.U32 R32, RZ, RZ, 0x0 ;  /* 0x00000000ff207424 */ /* 0x000fe200078e00ff */
[----:B------:R-:W-:Y:S01]  /*3760*/  BSSY.RECONVERGENT B4, `(.L_x_60) ;  /* 0x0000018000047945 */ /* 0x000fe20003800200 */
[----:B------:R-:W-:Y:S02]  /*3770*/  IMAD.MOV.U32 R33, RZ, RZ, 0x406fe000 ;  /* 0x406fe000ff217424 */ /* 0x000fe400078e00ff */
[----:B------:R-:W-:-:S03]  /*3780*/  IMAD.MOV.U32 R4, RZ, RZ, 0x1 ;  /* 0x00000001ff047424 */ /* 0x000fc600078e00ff */
[----:B------:R-:W1:Y:S03]  /*3790*/  I2F.F64.U16 R2, R2 ;  /* 0x0000000200027312 */ /* 0x000e660000101800 */
[----:B0-----:R-:W-:Y:S01]  /*37a0*/  DFMA R34, R4, -R32, 1 ;  /* 0x3ff000000422742b */ /* 0x001fe20000000820 */
[----:B-1----:R-:W-:-:S07]  /*37b0*/  FSETP.GEU.AND P2, PT, |R3|, 6.5827683646048100446e-37, PT ;  /* 0x036000000300780b */ /* 0x002fce0003f4e200 */
[----:B------:R-:W-:-:S08]  /*37c0*/  DFMA R34, R34, R34, R34 ;  /* 0x000000222222722b */ /* 0x000fd00000000022 */
[----:B------:R-:W-:-:S08]  /*37d0*/  DFMA R34, R4, R34, R4 ;  /* 0x000000220422722b */ /* 0x000fd00000000004 */
[----:B------:R-:W-:-:S08]  /*37e0*/  DFMA R32, R34, -R32, 1 ;  /* 0x3ff000002220742b */ /* 0x000fd00000000820 */
[----:B------:R-:W-:-:S08]  /*37f0*/  DFMA R34, R34, R32, R34 ;  /* 0x000000202222722b */ /* 0x000fd00000000022 */
[----:B------:R-:W-:-:S08]  /*3800*/  DMUL R4, R34, R2 ;  /* 0x0000000222047228 */ /* 0x000fd00000000000 */
[----:B------:R-:W-:-:S08]  /*3810*/  DFMA R32, R4, -255, R2 ;  /* 0xc06fe0000420782b */ /* 0x000fd00000000002 */
[----:B------:R-:W-:-:S10]  /*3820*/  DFMA R4, R34, R32, R4 ;  /* 0x000000202204722b */ /* 0x000fd40000000004 */
[----:B------:R-:W-:-:S05]  /*3830*/  FFMA R31, RZ, 3.748046875, R5 ;  /* 0x406fe000ff1f7823 */ /* 0x000fca0000000005 */
[----:B------:R-:W-:-:S13]  /*3840*/  FSETP.GT.AND P0, PT, |R31|, 1.469367938527859385e-39, PT ;  /* 0x001000001f00780b */ /* 0x000fda0003f04200 */
[----:B------:R-:W-:Y:S05]  /*3850*/  @P0 BRA P2, `(.L_x_61) ;  /* 0x0000000000200947 */ /* 0x000fea0001000000 */
[----:B------:R-:W-:Y:S01]  /*3860*/  MOV R32, R2 ;  /* 0x0000000200207202 */ /* 0x000fe20000000f00 */
[----:B------:R-:W-:Y:S01]  /*3870*/  IMAD.MOV.U32 R31, RZ, RZ, R3 ;  /* 0x000000ffff1f7224 */ /* 0x000fe200078e0003 */
[----:B------:R-:W-:Y:S01]  /*3880*/  MOV R34, 0x38c0 ;  /* 0x000038c000227802 */ /* 0x000fe20000000f00 */
[----:B------:R-:W-:Y:S02]  /*3890*/  IMAD.MOV.U32 R36, RZ, RZ, RZ ;  /* 0x000000ffff247224 */ /* 0x000fe400078e00ff */
[----:B------:R-:W-:-:S07]  /*38a0*/  IMAD.MOV.U32 R37, RZ, RZ, 0x406fe000 ;  /* 0x406fe000ff257424 */ /* 0x000fce00078e00ff */
[----:B------:R-:W-:Y:S05]  /*38b0*/  CALL.REL.NOINC `($__internal_1_$__cuda_sm20_div_rn_f64_full) ;  /* 0x0000009c00447944 */ /* 0x000fea0003c00000 */
[----:B------:R-:W-:Y:S01]  /*38c0*/  MOV R4, R32 ;  /* 0x0000002000047202 */ /* 0x000fe20000000f00 */
[----:B------:R-:W-:-:S07]  /*38d0*/  IMAD.MOV.U32 R5, RZ, RZ, R31 ;  /* 0x000000ffff057224 */ /* 0x000fce00078e001f */
.L_x_61:
[----:B------:R-:W-:Y:S05]  /*38e0*/  BSYNC.RECONVERGENT B4 ;  /* 0x0000000000047941 */ /* 0x000fea0003800200 */
.L_x_60:
[----:B------:R-:W0:Y:S01]  /*38f0*/  MUFU.RCP64H R3, 255 ;  /* 0x406fe00000037908 */ /* 0x000e220000001800 */
[----:B------:R-:W-:Y:S02]  /*3900*/  HFMA2 R2, -RZ, RZ, 0, 5.9604644775390625e-08 ;  /* 0x00000001ff027431 */ /* 0x000fe400000001ff */
[----:B------:R-:W-:Y:S01]  /*3910*/  IMAD.MOV.U32 R32, RZ, RZ, 0x0 ;  /* 0x00000000ff207424 */ /* 0x000fe200078e00ff */
[----:B------:R-:W-:Y:S01]  /*3920*/  BSSY.RECONVERGENT B4, `(.L_x_62) ;  /* 0x0000017000047945 */ /* 0x000fe20003800200 */
        /* <DEDUP_REMOVED lines=14> */
[----:B------:R-:W-:Y:S01]  /*3a10*/  IMAD.MOV.U32 R32, RZ, RZ, R38 ;  /* 0x000000ffff207224 */ /* 0x000fe200078e0026 */
[----:B------:R-:W-:Y:S01]  /*3a20*/  MOV R37, 0x406fe000 ;  /* 0x406fe00000257802 */ /* 0x000fe20000000f00 */
[----:B------:R-:W-:Y:S01]  /*3a30*/  IMAD.MOV.U32 R31, RZ, RZ, R39 ;  /* 0x000000ffff1f7224 */ /* 0x000fe200078e0027 */
[----:B------:R-:W-:Y:S01]  /*3a40*/  MOV R34, 0x3a70 ;  /* 0x00003a7000227802 */ /* 0x000fe20000000f00 */
[----:B------:R-:W-:-:S07]  /*3a50*/  IMAD.MOV.U32 R36, RZ, RZ, RZ ;  /* 0x000000ffff247224 */ /* 0x000fce00078e00ff */
[----:B------:R-:W-:Y:S05]  /*3a60*/  CALL.REL.NOINC `($__internal_1_$__cuda_sm20_div_rn_f64_full) ;  /* 0x0000009800d87944 */ /* 0x000fea0003c00000 */
[----:B------:R-:W-:Y:S02]  /*3a70*/  IMAD.MOV.U32 R2, RZ, RZ, R32 ;  /* 0x000000ffff027224 */ /* 0x000fe400078e0020 */
[----:B------:R-:W-:-:S07]  /*3a80*/  IMAD.MOV.U32 R3, RZ, RZ, R31 ;  /* 0x000000ffff037224 */ /* 0x000fce00078e001f */
.L_x_63:
[----:B------:R-:W-:Y:S05]  /*3a90*/  BSYNC.RECONVERGENT B4 ;  /* 0x0000000000047941 */ /* 0x000fea0003800200 */
.L_x_62:
[----:B------:R-:W-:Y:S01]  /*3aa0*/  UMOV UR8, 0x9999999a ;  /* 0x9999999a00087882 */ /* 0x000fe20000000000 */
[----:B------:R-:W-:Y:S02]  /*3ab0*/  UMOV UR9, 0x3fb99999 ;  /* 0x3fb9999900097882 */ /* 0x000fe40000000000 */
[----:B------:R-:W-:Y:S02]  /*3ac0*/  DMUL R50, R6, UR8 ;  /* 0x0000000806327c28 */ /* 0x000fe40008000000 */
[----:B------:R-:W-:Y:S02]  /*3ad0*/  DMUL R48, R4, UR8 ;  /* 0x0000000804307c28 */ /* 0x000fe40008000000 */
[----:B------:R-:W-:Y:S01]  /*3ae0*/  DMUL R46, R2, UR8 ;  /* 0x00000008022e7c28 */ /* 0x000fe20008000000 */
[----:B------:R-:W-:Y:S10]  /*3af0*/  @!P1 BRA `(.L_x_64) ;  /* 0x0000003400309947 */ /* 0x000ff40003800000 */
[----:B------:R-:W0:Y:S01]  /*3b00*/  LDCU UR4, c[0x0][0x3d0] ;  /* 0x00007a00ff0477ac */ /* 0x000e220008000800 */
[----:B------:R-:W-:Y:S01]  /*3b10*/  IMAD.MOV.U32 R39, RZ, RZ, RZ ;  /* 0x000000ffff277224 */ /* 0x000fe200078e00ff */
[----:B0-----:R-:W-:-:S09]  /*3b20*/  UISETP.GE.U32.AND UP0, UPT, UR4, 0x4, UPT ;  /* 0x000000040400788c */ /* 0x001fd2000bf06070 */
[----:B------:R-:W-:Y:S05]  /*3b30*/  BRA.U !UP0, `(.L_x_65) ;  /* 0x0000001d086c7547 */ /* 0x000fea000b800000 */
[----:B------:R-:W-:-:S07]  /*3b40*/  MOV R44, RZ ;  /* 0x000000ff002c7202 */ /* 0x000fce0000000f00 */
.L_x_98:
[----:B------:R-:W0:Y:S02]  /*3b50*/  LDC.64 R52, c[0x0][0x3d8] ;  /* 0x0000f600ff347b82 */ /* 0x000e240000000a00 */
[----:B0-----:R-:W-:-:S05]  /*3b60*/  IMAD.WIDE.U32 R52, R44, 0x18, R52 ;  /* 0x000000182c347825 */ /* 0x001fca00078e0034 */
[----:B------:R-:W2:Y:S04]  /*3b70*/  LDG.E.64 R104, desc[UR6][R52.64+0x8] ;  /* 0x0000080634687981 */ /* 0x000ea8000c1e1b00 */
[----:B------:R-:W3:Y:S04]  /*3b80*/  LDG.E.64 R108, desc[UR6][R52.64] ;  /* 0x00000006346c7981 */ /* 0x000ee8000c1e1b00 */
[----:B------:R-:W4:Y:S01]  /*3b90*/  LDG.E.64 R102, desc[UR6][R52.64+0x10] ;  /* 0x0000100634667981 */ /* 0x000f22000c1e1b00 */
[----:B------:R-:W-:Y:S01]  /*3ba0*/  IMAD.MOV.U32 R38, RZ, RZ, 0x0 ;  /* 0x00000000ff267424 */ /* 0x000fe200078e00ff */
[----:B------:R-:W-:Y:S01]  /*3bb0*/  BSSY.RECONVERGENT B4, `(.L_x_66) ;  /* 0x000001f000047945 */ /* 0x000fe20003800200 */
[----:B------:R-:W-:Y:S01]  /*3bc0*/  IMAD.MOV.U32 R39, RZ, RZ, 0x3fd80000 ;  /* 0x3fd80000ff277424 */ /* 0x000fe200078e00ff */
[----:B--2---:R-:W-:-:S02]  /*3bd0*/  DADD R104, -R66, R104 ;  /* 0x0000000042687229 */ /* 0x004fc40000000168 */
[----:B---3--:R-:W-:-:S06]  /*3be0*/  DADD R108, -R62, R108 ;  /* 0x000000003e6c7229 */ /* 0x008fcc000000016c */
[----:B------:R-:W-:Y:S02]  /*3bf0*/  DMUL R32, R104, R104 ;  /* 0x0000006868207228 */ /* 0x000fe40000000000 */
[----:B----4-:R-:W-:-:S06]  /*3c00*/  DADD R102, -R64, R102 ;  /* 0x0000000040667229 */ /* 0x010fcc0000000166 */
        /* <DEDUP_REMOVED lines=16> */
[----:B------:R-:W-:Y:S02]  /*3d10*/  IMAD.MOV.U32 R38, RZ, RZ, R36 ;  /* 0x000000ffff267224 */ /* 0x000fe400078e0024 */
[----:B------:R-:W-:Y:S01]  /*3d20*/  IMAD.MOV.U32 R36, RZ, RZ, R34 ;  /* 0x000000ffff247224 */ /* 0x000fe200078e0022 */
[----:B------:R-:W-:Y:S01]  /*3d30*/  MOV R34, R42 ;  /* 0x0000002a00227202 */ /* 0x000fe20000000f00 */
[----:B------:R-:W-:Y:S01]  /*3d40*/  IMAD.MOV.U32 R33, RZ, RZ, R43 ;  /* 0x000000ffff217224 */ /* 0x000fe200078e002b */
[----:B------:R-:W-:Y:S01]  /*3d50*/  MOV R42, 0x3d80 ;  /* 0x00003d80002a7802 */ /* 0x000fe20000000f00 */
[----:B------:R-:W-:-:S07]  /*3d60*/  IMAD.MOV.U32 R31, RZ, RZ, R39 ;  /* 0x000000ffff1f7224 */ /* 0x000fce00078e0027 */
[----:B------:R-:W-:Y:S05]  /*3d70*/  CALL.REL.NOINC `($__internal_2_$__cuda_sm20_dsqrt_rn_f64_mediumpath_v1) ;  /* 0x0000009c00a87944 */ /* 0x000fea0003c00000 */
[----:B------:R-:W-:Y:S01]  /*3d80*/  IMAD.MOV.U32 R116, RZ, RZ, R32 ;  /* 0x000000ffff747224 */ /* 0x000fe200078e0020 */
[----:B------:R-:W-:-:S07]  /*3d90*/  MOV R117, R31 ;  /* 0x0000001f00757202 */ /* 0x000fce0000000f00 */
.L_x_67:
[----:B------:R-:W-:Y:S05]  /*3da0*/  BSYNC.RECONVERGENT B4 ;  /* 0x0000000000047941 */ /* 0x000fea0003800200 */
.L_x_66:
        /* <DEDUP_REMOVED lines=23> */
.L_x_69:
[----:B------:R-:W-:Y:S05]  /*3f20*/  BSYNC.RECONVERGENT B4 ;  /* 0x0000000000047941 */ /* 0x000fea0003800200 */
.L_x_68:
        /* <DEDUP_REMOVED lines=23> */
.L_x_71:
[----:B------:R-:W-:Y:S05]  /*40a0*/  BSYNC.RECONVERGENT B4 ;  /* 0x0000000000047941 */ /* 0x000fea0003800200 */
.L_x_70:
        /* <DEDUP_REMOVED lines=23> */
.L_x_73:
[----:B------:R-:W-:Y:S05]  /*4220*/  BSYNC.RECONVERGENT B4 ;  /* 0x0000000000047941 */ /* 0x000fea0003800200 */
.L_x_72:
[----:B------:R-:W2:Y:S04]  /*4230*/  LDG.E.64 R102, desc[UR6][R52.64+0x20] ;  /* 0x0000200634667981 */ /* 0x000ea8000c1e1b00 */
[----:B------:R-:W3:Y:S04]  /*4240*/  LDG.E.64 R108, desc[UR6][R52.64+0x18] ;  /* 0x00001806346c7981 */ /* 0x000ee8000c1e1b00 */
[----:B------:R-:W4:Y:S01]  /*4250*/  LDG.E.64 R104, desc[UR6][R52.64+0x28] ;  /* 0x0000280634687981 */ /* 0x000f22000c1e1b00 */
[----:B------:R-:W-:Y:S01]  /*4260*/  DMUL R38, R58, R38 ;  /* 0x000000263a267228 */ /* 0x000fe20000000000 */
[----:B------:R-:W-:Y:S01]  /*4270*/  IMAD.MOV.U32 R42, RZ, RZ, 0x0 ;  /* 0x00000000ff2a7424 */ /* 0x000fe200078e00ff */
[----:B------:R-:W-:Y:S01]  /*4280*/  MOV R43, 0x3fd80000 ;  /* 0x3fd80000002b7802 */ /* 0x000fe20000000f00 */
[----:B------:R-:W-:Y:S05]  /*4290*/  BSSY.RECONVERGENT B4, `(.L_x_74) ;  /* 0x0000026000047945 */ /* 0x000fea0003800200 */
[----:B------:R-:W-:-:S08]  /*42a0*/  DFMA R38, R60, R114, R38 ;  /* 0x000000723c26722b */ /* 0x000fd00000000026 */
[----:B------:R-:W-:-:S08]  /*42b0*/  DFMA R38, R56, R34, R38 ;  /* 0x000000223826722b */ /* 0x000fd00000000026 */
[----:B------:R-:W-:-:S06]  /*42c0*/  DSETP.GEU.AND P0, PT, R38, RZ, PT ;  /* 0x000000ff2600722a */ /* 0x000fcc0003f0e000 */
[----:B------:R-:W-:Y:S02]  /*42d0*/  FSEL R106, R38, RZ, P0 ;  /* 0x000000ff266a7208 */ /* 0x000fe40000000000 */
[----:B------:R-:W-:-:S06]  /*42e0*/  FSEL R107, R39, RZ, P0 ;  /* 0x000000ff276b7208 */ /* 0x000fcc0000000000 */
[C---:B------:R-:W-:Y:S02]  /*42f0*/  DFMA R50, R106.reuse, R6, R50 ;  /* 0x000000066a32722b */ /* 0x040fe40000000032 */
[C---:B------:R-:W-:Y:S02]  /*4300*/  DFMA R48, R106.reuse, R4, R48 ;  /* 0x000000046a30722b */ /* 0x040fe40000000030 */
[----:B------:R-:W-:Y:S02]  /*4310*/  DFMA R46, R106, R2, R46 ;  /* 0x000000026a2e722b */ /* 0x000fe4000000002e */
[----:B--2---:R-:W-:Y:S02]  /*4320*/  DADD R102, -R66, R102 ;  /* 0x0000000042667229 */ /* 0x004fe40000000166 */
        /* <DEDUP_REMOVED lines=19> */
[----:B------:R-:W-:Y:S01]  /*4460*/  IMAD.MOV.U32 R38, RZ, RZ, R36 ;  /* 0x000000ffff267224 */ /* 0x000fe200078e0024 */
        /* <DEDUP_REMOVED lines=8> */
.L_x_75:
[----:B------:R-:W-:Y:S05]  /*44f0*/  BSYNC.RECONVERGENT B4 ;  /* 0x0000000000047941 */ /* 0x000fea0003800200 */
.L_x_74:
        /* <DEDUP_REMOVED lines=23> */
.L_x_77:
[----:B------:R-:W-:Y:S05]  /*4670*/  BSYNC.RECONVERGENT B4 ;  /* 0x0000000000047941 */ /* 0x000fea0003800200 */
.L_x_76:
        /* <DEDUP_REMOVED lines=23> */
.L_x_79:
[----:B------:R-:W-:Y:S05]  /*47f0*/  BSYNC.RECONVERGENT B4 ;  /* 0x0000000000047941 */ /* 0x000fea0003800200 */
.L_x_78:
        /* <DEDUP_REMOVED lines=23> */
.L_x_81:
[----:B------:R-:W-:Y:S05]  /*4970*/  BSYNC.RECONVERGENT B4 ;  /* 0x0000000000047941 */ /* 0x000fea0003800200 */
.L_x_80:
[----:B------:R-:W2:Y:S04]  /*4980*/  LDG.E.64 R104, desc[UR6][R52.64+0x38] ;  /* 0x0000380634687981 */ /* 0x000ea8000c1e1b00 */
[----:B------:R-:W3:Y:S04]  /*4990*/  LDG.E.64 R108, desc[UR6][R52.64+0x30] ;  /* 0x00003006346c7981 */ /* 0x000ee8000c1e1b00 */
[----:B------:R-:W4:Y:S01]  /*49a0*/  LDG.E.64 R102, desc[UR6][R52.64+0x40] ;  /* 0x0000400634667981 */ /* 0x000f22000c1e1b00 */
[----:B------:R-:W-:Y:S01]  /*49b0*/  DMUL R38, R58, R38 ;  /* 0x000000263a267228 */ /* 0x000fe20000000000 */
[----:B------:R-:W-:Y:S01]  /*49c0*/  MOV R42, 0x0 ;  /* 0x00000000002a7802 */ /* 0x000fe20000000f00 */
[----:B------:R-:W-:Y:S01]  /*49d0*/  IMAD.MOV.U32 R43, RZ, RZ, 0x3fd80000 ;  /* 0x3fd80000ff2b7424 */ /* 0x000fe200078e00ff */
        /* <DEDUP_REMOVED lines=31> */
[----:B------:R-:W-:Y:S01]  /*4bd0*/  MOV R31, R39 ;  /* 0x00000027001f7202 */ /* 0x000fe20000000f00 */
[----:B------:R-:W-:Y:S01]  /*4be0*/  IMAD.MOV.U32 R34, RZ, RZ, R42 ;  /* 0x000000ffff227224 */ /* 0x000fe200078e002a */
[----:B------:R-:W-:Y:S01]  /*4bf0*/  MOV R42, 0x4c20 ;  /* 0x00004c20002a7802 */ /* 0x000fe20000000f00 */
[----:B------:R-:W-:-:S07]  /*4c00*/  IMAD.MOV.U32 R33, RZ, RZ, R43 ;  /* 0x000000ffff217224 */ /* 0x000fce00078e002b */
[----:B------:R-:W-:Y:S05]  /*4c10*/  CALL.REL.NOINC `($__internal_2_$__cuda_sm20_dsqrt_rn_f64_mediumpath_v1) ;  /* 0x0000009000007944 */ /* 0x000fea0003c00000 */
[----:B------:R-:W-:Y:S02]  /*4c20*/  IMAD.MOV.U32 R116, RZ, RZ, R32 ;  /* 0x000000ffff747224 */ /* 0x000fe400078e0020 */
[----:B------:R-:W-:-:S07]  /*4c30*/  IMAD.MOV.U32 R117, RZ, RZ, R31 ;  /* 0x000000ffff757224 */ /* 0x000fce00078e001f */
.L_x_83:
[----:B------:R-:W-:Y:S05]  /*4c40*/  BSYNC.RECONVERGENT B4 ;  /* 0x0000000000047941 */ /* 0x000fea0003800200 */
.L_x_82:
        /* <DEDUP_REMOVED lines=23> */
.L_x_85:
[----:B------:R-:W-:Y:S05]  /*4dc0*/  BSYNC.RECONVERGENT B4 ;  /* 0x0000000000047941 */ /* 0x000fea0003800200 */
.L_x_84:
        /* <DEDUP_REMOVED lines=23> */
.L_x_87:
[----:B------:R-:W-:Y:S05]  /*4f40*/  BSYNC.RECONVERGENT B4 ;  /* 0x0000000000047941 */ /* 0x000fea0003800200 */
.L_x_86:
        /* <DEDUP_REMOVED lines=23> */
.L_x_89:
[----:B------:R-:W-:Y:S05]  /*50c0*/  BSYNC.RECONVERGENT B4 ;  /* 0x0000000000047941 */ /* 0x000fea0003800200 */
.L_x_88:
[----:B------:R-:W2:Y:S04]  /*50d0*/  LDG.E.64 R104, desc[UR6][R52.64+0x50] ;  /* 0x0000500634687981 */ /* 0x000ea8000c1e1b00 */
[----:B------:R-:W3:Y:S04]  /*50e0*/  LDG.E.64 R108, desc[UR6][R52.64+0x48] ;  /* 0x00004806346c7981 */ /* 0x000ee8000c1e1b00 */
[----:B------:R-:W4:Y:S01]  /*50f0*/  LDG.E.64 R102, desc[UR6][R52.64+0x58] ;  /* 0x0000580634667981 */ /* 0x000f22000c1e1b00 */
[----:B------:R-:W-:Y:S01]  /*5100*/  DMUL R38, R58, R38 ;  /* 0x000000263a267228 */ /* 0x000fe20000000000 */
[----:B------:R-:W-:Y:S01]  /*5110*/  IMAD.MOV.U32 R42, RZ, RZ, 0x0 ;  /* 0x00000000ff2a7424 */ /* 0x000fe200078e00ff */
[----:B------:R-:W-:Y:S01]  /*5120*/  BSSY.RECONVERGENT B4, `(.L_x_90) ;  /* 0x0000028000047945 */ /* 0x000fe20003800200 */
[----:B------:R-:W-:-:S05]  /*5130*/  IMAD.MOV.U32 R43, RZ, RZ, 0x3fd80000 ;  /* 0x3fd80000ff2b7424 */ /* 0x000fca00078e00ff */
[----:B------:R-:W-:-:S08]  /*5140*/  DFMA R38, R60, R114, R38 ;  /* 0x000000723c26722b */ /* 0x000fd00000000026 */
[----:B------:R-:W-:-:S08]  /*5150*/  DFMA R38, R56, R34, R38 ;  /* 0x000000223826722b */ /* 0x000fd00000000026 */
[----:B------:R-:W-:Y:S02]  /*5160*/  DSETP.GEU.AND P0, PT, R38, RZ, PT ;  /* 0x000000ff2600722a */ /* 0x000fe40003f0e000 */
[----:B--2---:R-:W-:Y:S02]  /*5170*/  DADD R104, -R66, R104 ;  /* 0x0000000042687229 */ /* 0x004fe40000000168 */
[----:B---3--:R-:W-:-:S06]  /*5180*/  DADD R108, -R62, R108 ;  /* 0x000000003e6c7229 */ /* 0x008fcc000000016c */
[----:B------:R-:W-:Y:S02]  /*5190*/  DMUL R32, R104, R104 ;  /* 0x0000006868207228 */ /* 0x000fe40000000000 */
[----:B----4-:R-:W-:-:S06]  /*51a0*/  DADD R102, -R64, R102 ;  /* 0x0000000040667229 */ /* 0x010fcc0000000166 */
[----:B------:R-:W-:-:S08]  /*51b0*/  DFMA R32, R108, R108, R32 ;  /* 0x0000006c6c20722b */ /* 0x000fd00000000020 */
[----:B------:R-:W-:-:S06]  /*51c0*/  DFMA R36, R102, R102, R32 ;  /* 0x000000666624722b */ /* 0x000fcc0000000020 */
[----:B------:R-:W0:Y:S04]  /*51d0*/  MUFU.RSQ64H R33, R37 ;  /* 0x0000002500217308 */ /* 0x000e280000001c00 */
[----:B------:R-:W-:-:S06]  /*51e0*/  IADD3 R32, PT, PT, R37, -0x3500000, RZ ;  /* 0xfcb0000025207810 */ /* 0x000fcc0007ffe0ff */
[----:B0-----:R-:W-:-:S08]  /*51f0*/  DMUL R40, R32, R32 ;  /* 0x0000002020287228 */ /* 0x001fd00000000000 */
[----:B------:R-:W-:-:S08]  /*5200*/  DFMA R40, R36, -R40, 1 ;  /* 0x3ff000002428742b */ /* 0x000fd00000000828 */
[----:B------:R-:W-:Y:S02]  /*5210*/  DFMA R42, R40, R42, 0.5 ;  /* 0x3fe00000282a742b */ /* 0x000fe4000000002a */
[----:B------:R-:W-:-:S08]  /*5220*/  DMUL R40, R32, R40 ;  /* 0x0000002820287228 */ /* 0x000fd00000000000 */
[----:B------:R-:W-:Y:S01]  /*5230*/  DFMA R52, R42, R40, R32 ;  /* 0x000000282a34722b */ /* 0x000fe20000000020 */
[----:B------:R-:W-:Y:S02]  /*5240*/  FSEL R40, R38, RZ, P0 ;  /* 0x000000ff26287208 */ /* 0x000fe40000000000 */
[----:B------:R-:W-:Y:S02]  /*5250*/  FSEL R41, R39, RZ, P0 ;  /* 0x000000ff27297208 */ /* 0x000fe40000000000 */
[----:B------:R-:W-:-:S03]  /*5260*/  ISETP.GE.U32.AND P0, PT, R32, 0x7ca00000, PT ;  /* 0x7ca000002000780c */ /* 0x000fc60003f06070 */
[----:B------:R-:W-:Y:S02]  /*5270*/  DMUL R42, R36, R52 ;  /* 0x00000034242a7228 */ /* 0x000fe40000000000 */
[----:B------:R-:W-:Y:S01]  /*5280*/  VIADD R39, R53, 0xfff00000 ;  /* 0xfff0000035277836 */ /* 0x000fe20000000000 */
[----:B------:R-:W-:Y:S01]  /*5290*/  MOV R38, R52 ;  /* 0x0000003400267202 */ /* 0x000fe20000000f00 */
[C---:B------:R-:W-:Y:S02]  /*52a0*/  DFMA R50, R40.reuse, R6, R50 ;  /* 0x000000062832722b */ /* 0x040fe40000000032 */
[----:B------:R-:W-:Y:S02]  /*52b0*/  DFMA R48, R40, R4, R48 ;  /* 0x000000042830722b */ /* 0x000fe40000000030 */
[----:B------:R-:W-:Y:S02]  /*52c0*/  DFMA R34, R42, -R42, R36 ;  /* 0x8000002a2a22722b */ /* 0x000fe40000000024 */
[----:B------:R-:W-:-:S06]  /*52d0*/  DFMA R46, R40, R2, R46 ;  /* 0x00000002282e722b */ /* 0x000fcc000000002e */
[----:B------:R-:W-:Y:S01]  /*52e0*/  DFMA R114, R34, R38, R42 ;  /* 0x000000262272722b */ /* 0x000fe2000000002a */
[----:B------:R-:W-:Y:S10]  /*52f0*/  @!P0 BRA `(.L_x_91) ;  /* 0x0000000000288947 */ /* 0x000ff40003800000 */
[----:B------:R-:W-:Y:S02]  /*5300*/  IMAD.MOV.U32 R38, RZ, RZ, R36 ;  /* 0x000000ffff267224 */ /* 0x000fe400078e0024 */
        /* <DEDUP_REMOVED lines=9> */
.L_x_91:
[----:B------:R-:W-:Y:S05]  /*53a0*/  BSYNC.RECONVERGENT B4 ;  /* 0x0000000000047941 */ /* 0x000fea0003800200 */
.L_x_90:
        /* <DEDUP_REMOVED lines=23> */
.L_x_93:
[----:B------:R-:W-:Y:S05]  /*5520*/  BSYNC.RECONVERGENT B4 ;  /* 0x0000000000047941 */ /* 0x000fea0003800200 */
.L_x_92:
        /* <DEDUP_REMOVED lines=23> */
.L_x_95:
[----:B------:R-:W-:Y:S05]  /*56a0*/  BSYNC.RECONVERGENT B4 ;  /* 0x0000000000047941 */ /* 0x000fea0003800200 */
.L_x_94:
        /* <DEDUP_REMOVED lines=21> */
[----:B------:R-:W-:-:S07]  /*5800*/  MOV R33, R31 ;  /* 0x0000001f00217202 */ /* 0x000fce0000000f00 */
.L_x_97:
[----:B------:R-:W-:Y:S05]  /*5810*/  BSYNC.RECONVERGENT B4 ;  /* 0x0000000000047941 */ /* 0x000fea0003800200 */
.L_x_96:
[----:B------:R-:W-:Y:S01]  /*5820*/  DMUL R38, R58, R38 ;  /* 0x000000263a267228 */ /* 0x000fe20000000000 */
[----:B------:R-:W-:-:S07]  /*5830*/  VIADD R44, R44, 0x4 ;  /* 0x000000042c2c7836 */ /* 0x000fce0000000000 */
[----:B------:R-:W-:-:S08]  /*5840*/  DFMA R38, R60, R52, R38 ;  /* 0x000000343c26722b */ /* 0x000fd00000000026 */
[----:B------:R-:W-:-:S08]  /*5850*/  DFMA R38, R56, R32, R38 ;  /* 0x000000203826722b */ /* 0x000fd00000000026 */
[----:B------:R-:W-:-:S06]  /*5860*/  DSETP.GEU.AND P0, PT, R38, RZ, PT ;  /* 0x000000ff2600722a */ /* 0x000fcc0003f0e000 */
[----:B------:R-:W-:Y:S02]  /*5870*/  FSEL R32, R38, RZ, P0 ;  /* 0x000000ff26207208 */ /* 0x000fe40000000000 */
[----:B------:R-:W-:Y:S02]  /*5880*/  FSEL R33, R39, RZ, P0 ;  /* 0x000000ff27217208 */ /* 0x000fe40000000000 */
[----:B------:R-:W-:-:S04]  /*5890*/  ISETP.NE.AND P0, PT, R44, R25, PT ;  /* 0x000000192c00720c */ /* 0x000fc80003f05270 */
[C---:B------:R-:W-:Y:S02]  /*58a0*/  DFMA R50, R32.reuse, R6, R50 ;  /* 0x000000062032722b */ /* 0x040fe40000000032 */
[C---:B------:R-:W-:Y:S02]  /*58b0*/  DFMA R48, R32.reuse, R4, R48 ;  /* 0x000000042030722b */ /* 0x040fe40000000030 */
[----:B------:R-:W-:-:S05]  /*58c0*/  DFMA R46, R32, R2, R46 ;  /* 0x00000002202e722b */ /* 0x000fca000000002e */
[----:B------:R-:W-:Y:S06]  /*58d0*/  @P0 BRA `(.L_x_98) ;  /* 0xffffffe0009c0947 */ /* 0x000fec000383ffff */
[----:B------:R-:W-:-:S07]  /*58e0*/  IMAD.MOV.U32 R39, RZ, RZ, R25 ;  /* 0x000000ffff277224 */ /* 0x000fce00078e0019 */
.L_x_65:
[----:B------:R-:W-:-:S13]  /*58f0*/  ISETP.NE.AND P0, PT, R26, RZ, PT ;  /* 0x000000ff1a00720c */ /* 0x000fda0003f05270 */
[----:B------:R-:W-:Y:S05]  /*5900*/  @!P0 BRA `(.L_x_64) ;  /* 0x0000001400ac8947 */ /* 0x000fea0003800000 */
[----:B------:R-:W-:-:S13]  /*5910*/  ISETP.NE.AND P0, PT, R26, 0x1, PT ;  /* 0x000000011a00780c */ /* 0x000fda0003f05270 */
[----:B------:R-:W-:Y:S05]  /*5920*/  @!P0 BRA `(.L_x_99) ;  /* 0x0000000c00bc8947 */ /* 0x000fea0003800000 */
[----:B------:R-:W0:Y:S02]  /*5930*/  LDC.64 R102, c[0x0][0x3d8] ;  /* 0x0000f600ff667b82 */ /* 0x000e240000000a00 */
[----:B0-----:R-:W-:-:S05]  /*5940*/  IMAD.WIDE.U32 R102, R39, 0x18, R102 ;  /* 0x0000001827667825 */ /* 0x001fca00078e0066 */
[----:B------:R-:W2:Y:S04]  /*5950*/  LDG.E.64 R52, desc[UR6][R102.64+0x8] ;  /* 0x0000080666347981 */ /* 0x000ea8000c1e1b00 */
[----:B------:R-:W3:Y:S04]  /*5960*/  LDG.E.64 R104, desc[UR6][R102.64] ;  /* 0x0000000666687981 */ /* 0x000ee8000c1e1b00 */
[----:B------:R-:W4:Y:S01]  /*5970*/  LDG.E.64 R44, desc[UR6][R102.64+0x10] ;  /* 0x00001006662c7981 */ /* 0x000f22000c1e1b00 */
[----:B------:R-:W-:Y:S01]  /*5980*/  MOV R40, 0x0 ;  /* 0x0000000000287802 */ /* 0x000fe20000000f00 */
[----:B------:R-:W-:Y:S01]  /*5990*/  IMAD.MOV.U32 R41, RZ, RZ, 0x3fd80000 ;  /* 0x3fd80000ff297424 */ /* 0x000fe200078e00ff */
[----:B------:R-:W-:Y:S01]  /*59a0*/  BSSY.RECONVERGENT B4, `(.L_x_100) ;  /* 0x0000020000047945 */ /* 0x000fe20003800200 */
        /* <DEDUP_REMOVED lines=25> */
[----:B------:R-:W-:Y:S02]  /*5b40*/  IMAD.MOV.U32 R35, RZ, RZ, R107 ;  /* 0x000000ffff237224 */ /* 0x000fe400078e006b */
[----:B------:R-:W-:Y:S02]  /*5b50*/  IMAD.MOV.U32 R33, RZ, RZ, R43 ;  /* 0x000000ffff217224 */ /* 0x000fe400078e002b */
[----:B------:R-:W-:-:S07]  /*5b60*/  IMAD.MOV.U32 R31, RZ, RZ, R41 ;  /* 0x000000ffff1f7224 */ /* 0x000fce00078e0029 */
[----:B------:R-:W-:Y:S05]  /*5b70*/  CALL.REL.NOINC `($__internal_2_$__cuda_sm20_dsqrt_rn_f64_mediumpath_v1) ;  /* 0x0000008000287944 */ /* 0x000fea0003c00000 */
[----:B------:R-:W-:Y:S01]  /*5b80*/  IMAD.MOV.U32 R116, RZ, RZ, R32 ;  /* 0x000000ffff747224 */ /* 0x000fe200078e0020 */
[----:B------:R-:W-:-:S07]  /*5b90*/  MOV R117, R31 ;  /* 0x0000001f00757202 */ /* 0x000fce0000000f00 */
.L_x_101:
[----:B------:R-:W-:Y:S05]  /*5ba0*/  BSYNC.RECONVERGENT B4 ;  /* 0x0000000000047941 */ /* 0x000fea0003800200 */
.L_x_100:
        /* <DEDUP_REMOVED lines=23> */
.L_x_103:
[----:B------:R-:W-:Y:S05]  /*5d20*/  BSYNC.RECONVERGENT B4 ;  /* 0x0000000000047941 */ /* 0x000fea0003800200 */
.L_x_102:
        /* <DEDUP_REMOVED lines=23> */
.L_x_105:
[----:B------:R-:W-:Y:S05]  /*5ea0*/  BSYNC.RECONVERGENT B4 ;  /* 0x0000000000047941 */ /* 0x000fea0003800200 */
.L_x_104:
        /* <DEDUP_REMOVED lines=23> */
.L_x_107:
[----:B------:R-:W-:Y:S05]  /*6020*/  BSYNC.RECONVERGENT B4 ;  /* 0x0000000000047941 */ /* 0x000fea0003800200 */
.L_x_106:
[----:B------:R-:W2:Y:S04]  /*6030*/  LDG.E.64 R52, desc[UR6][R102.64+0x20] ;  /* 0x0000200666347981 */ /* 0x000ea8000c1e1b00 */
[----:B------:R-:W3:Y:S04]  /*6040*/  LDG.E.64 R108, desc[UR6][R102.64+0x18] ;  /* 0x00001806666c7981 */ /* 0x000ee8000c1e1b00 */
[----:B------:R0:W4:Y:S01]  /*6050*/  LDG.E.64 R44, desc[UR6][R102.64+0x28] ;  /* 0x00002806662c7981 */ /* 0x000122000c1e1b00 */
[----:B------:R-:W-:Y:S01]  /*6060*/  DMUL R104, R58, R104 ;  /* 0x000000683a687228 */ /* 0x000fe20000000000 */
[----:B------:R-:W-:Y:S01]  /*6070*/  IMAD.MOV.U32 R42, RZ, RZ, 0x0 ;  /* 0x00000000ff2a7424 */ /* 0x000fe200078e00ff */
[----:B------:R-:W-:Y:S01]  /*6080*/  MOV R43, 0x3fd80000 ;  /* 0x3fd80000002b7802 */ /* 0x000fe20000000f00 */
[----:B------:R-:W-:Y:S05]  /*6090*/  BSSY.RECONVERGENT B4, `(.L_x_108) ;  /* 0x0000027000047945 */ /* 0x000fea0003800200 */
[----:B------:R-:W-:-:S08]  /*60a0*/  DFMA R104, R60, R114, R104 ;  /* 0x000000723c68722b */ /* 0x000fd00000000068 */
[----:B------:R-:W-:-:S08]  /*60b0*/  DFMA R104, R56, R34, R104 ;  /* 0x000000223868722b */ /* 0x000fd00000000068 */
[----:B------:R-:W-:-:S06]  /*60c0*/  DSETP.GEU.AND P0, PT, R104, RZ, PT ;  /* 0x000000ff6800722a */ /* 0x000fcc0003f0e000 */
[----:B0-----:R-:W-:Y:S02]  /*60d0*/  FSEL R102, R104, RZ, P0 ;  /* 0x000000ff68667208 */ /* 0x001fe40000000000 */
        /* <DEDUP_REMOVED lines=32> */
[----:B------:R-:W-:Y:S02]  /*62e0*/  IMAD.MOV.U32 R114, RZ, RZ, R32 ;  /* 0x000000ffff727224 */ /* 0x000fe400078e0020 */
[----:B------:R-:W-:-:S07]  /*62f0*/  IMAD.MOV.U32 R115, RZ, RZ, R31 ;  /* 0x000000ffff737224 */ /* 0x000fce00078e001f */
.L_x_109:
[----:B------:R-:W-:Y:S05]  /*6300*/  BSYNC.RECONVERGENT B4 ;  /* 0x0000000000047941 */ /* 0x000fea0003800200 */
.L_x_108:
        /* <DEDUP_REMOVED lines=23> */
.L_x_111:
[----:B------:R-:W-:Y:S05]  /*6480*/  BSYNC.RECONVERGENT B4 ;  /* 0x0000000000047941 */ /* 0x000fea0003800200 */
.L_x_110:
        /* <DEDUP_REMOVED lines=23> */
.L_x_113:
[----:B------:R-:W-:Y:S05]  /*6600*/  BSYNC.RECONVERGENT B4 ;  /* 0x0000000000047941 */ /* 0x000fea0003800200 */
.L_x_112:
        /* <DEDUP_REMOVED lines=22> */
.L_x_115:
[----:B------:R-:W-:Y:S05]  /*6770*/  BSYNC.RECONVERGENT B4 ;  /* 0x0000000000047941 */ /* 0x000fea0003800200 */
.L_x_114:
[----:B------:R-:W-:Y:S01]  /*6780*/  DMUL R102, R58, R102 ;  /* 0x000000663a667228 */ /* 0x000fe20000000000 */
[----:B------:R-:W-:-:S07]  /*6790*/  VIADD R39, R39, 0x2 ;  /* 0x0000000227277836 */ /* 0x000fce0000000000 */
[----:B------:R-:W-:-:S08]  /*67a0*/  DFMA R102, R60, R104, R102 ;  /* 0x000000683c66722b */ /* 0x000fd00000000066 */
[----:B------:R-:W-:-:S08]  /*67b0*/  DFMA R102, R56, R32, R102 ;  /* 0x000000203866722b */ /* 0x000fd00000000066 */
[----:B------:R-:W-:-:S06]  /*67c0*/  DSETP.GEU.AND P0, PT, R102, RZ, PT ;  /* 0x000000ff6600722a */ /* 0x000fcc0003f0e000 */
[----:B------:R-:W-:Y:S02]  /*67d0*/  FSEL R32, R102, RZ, P0 ;  /* 0x000000ff66207208 */ /* 0x000fe40000000000 */
[----:B------:R-:W-:-:S06]  /*67e0*/  FSEL R33, R103, RZ, P0 ;  /* 0x000000ff67217208 */ /* 0x000fcc0000000000 */
[C---:B------:R-:W-:Y:S02]  /*67f0*/  DFMA R50, R32.reuse, R6, R50 ;  /* 0x000000062032722b */ /* 0x040fe40000000032 */
[C---:B------:R-:W-:Y:S02]  /*6800*/  DFMA R48, R32.reuse, R4, R48 ;  /* 0x000000042030722b */ /* 0x040fe40000000030 */
[----:B------:R-:W-:-:S11]  /*6810*/  DFMA R46, R32, R2, R46 ;  /* 0x00000002202e722b */ /* 0x000fd6000000002e */
.L_x_99:
[----:B------:R-:W0:Y:S02]  /*6820*/  LDCU UR4, c[0x0][0x3d0] ;  /* 0x00007a00ff0477ac */ /* 0x000e240008000800 */
[----:B0-----:R-:W-:-:S04]  /*6830*/  ULOP3.LUT UR4, UR4, 0x1, URZ, 0xc0, !UPT ;  /* 0x0000000104047892 */ /* 0x001fc8000f8ec0ff */
[----:B------:R-:W-:-:S09]  /*6840*/  UISETP.NE.U32.AND UP0, UPT, UR4, 0x1, UPT ;  /* 0x000000010400788c */ /* 0x000fd2000bf05070 */
[----:B------:R-:W-:Y:S05]  /*6850*/  BRA.U UP0, `(.L_x_64) ;  /* 0x0000000500d87547 */ /* 0x000fea000b800000 */
[----:B------:R-:W0:Y:S02]  /*6860*/  LDC.64 R34, c[0x0][0x3d8] ;  /* 0x0000f600ff227b82 */ /* 0x000e240000000a00 */
[----:B0-----:R-:W-:-:S05]  /*6870*/  IMAD.WIDE.U32 R34, R39, 0x18, R34 ;  /* 0x0000001827227825 */ /* 0x001fca00078e0022 */
[----:B------:R-:W2:Y:S04]  /*6880*/  LDG.E.64 R52, desc[UR6][R34.64+0x8] ;  /* 0x0000080622347981 */ /* 0x000ea8000c1e1b00 */
[----:B------:R-:W3:Y:S04]  /*6890*/  LDG.E.64 R108, desc[UR6][R34.64] ;  /* 0x00000006226c7981 */ /* 0x000ee8000c1e1b00 */
[----:B------:R0:W4:Y:S01]  /*68a0*/  LDG.E.64 R44, desc[UR6][R34.64+0x10] ;  /* 0x00001006222c7981 */ /* 0x000122000c1e1b00 */
[----:B------:R-:W-:Y:S01]  /*68b0*/  BSSY.RECONVERGENT B4, `(.L_x_116) ;  /* 0x0000020000047945 */ /* 0x000fe20003800200 */
[----:B0-----:R-:W-:-:S02]  /*68c0*/  IMAD.MOV.U32 R34, RZ, RZ, 0x0 ;  /* 0x00000000ff227424 */ /* 0x001fc400078e00ff */
[----:B------:R-:W-:Y:S01]  /*68d0*/  IMAD.MOV.U32 R35, RZ, RZ, 0x3fd80000 ;  /* 0x3fd80000ff237424 */ /* 0x000fe200078e00ff */
[----:B--2---:R-:W-:Y:S02]  /*68e0*/  DADD R52, -R66, R52 ;  /* 0x0000000042347229 */ /* 0x004fe40000000134 */
[----:B---3--:R-:W-:-:S06]  /*68f0*/  DADD R108, -R62, R108 ;  /* 0x000000003e6c7229 */ /* 0x008fcc000000016c */
[----:B------:R-:W-:Y:S02]  /*6900*/  DMUL R32, R52, R52 ;  /* 0x0000003434207228 */ /* 0x000fe40000000000 */
[----:B----4-:R-:W-:-:S06]  /*6910*/  DADD R44, -R64, R44 ;  /* 0x00000000402c7229 */ /* 0x010fcc000000012c */
[----:B------:R-:W-:-:S08]  /*6920*/  DFMA R32, R108, R108, R32 ;  /* 0x0000006c6c20722b */ /* 0x000fd00000000020 */
[----:B------:R-:W-:-:S06]  /*6930*/  DFMA R36, R44, R44, R32 ;  /* 0x0000002c2c24722b */ /* 0x000fcc0000000020 */
[----:B------:R-:W0:Y:S04]  /*6940*/  MUFU.RSQ64H R33, R37 ;  /* 0x0000002500217308 */ /* 0x000e280000001c00 */
[----:B------:R-:W-:-:S04]  /*6950*/  IADD3 R32, PT, PT, R37, -0x3500000, RZ ;  /* 0xfcb0000025207810 */ /* 0x000fc80007ffe0ff */
[----:B------:R-:W-:Y:S02]  /*6960*/  ISETP.GE.U32.AND P0, PT, R32, 0x7ca00000, PT ;  /* 0x7ca000002000780c */ /* 0x000fe40003f06070 */
[----:B0-----:R-:W-:-:S08]  /*6970*/  DMUL R38, R32, R32 ;  /* 0x0000002020267228 */ /* 0x001fd00000000000 */
[----:B------:R-:W-:-:S08]  /*6980*/  DFMA R38, R36, -R38, 1 ;  /* 0x3ff000002426742b */ /* 0x000fd00000000826 */
[----:B------:R-:W-:Y:S02]  /*6990*/  DFMA R34, R38, R34, 0.5 ;  /* 0x3fe000002622742b */ /* 0x000fe40000000022 */
[----:B------:R-:W-:-:S08]  /*69a0*/  DMUL R38, R32, R38 ;  /* 0x0000002620267228 */ /* 0x000fd00000000000 */
[----:B------:R-:W-:-:S08]  /*69b0*/  DFMA R40, R34, R38, R32 ;  /* 0x000000262228722b */ /* 0x000fd00000000020 */
[----:B------:R-:W-:Y:S02]  /*69c0*/  DMUL R42, R36, R40 ;  /* 0x00000028242a7228 */ /* 0x000fe40000000000 */
[----:B------:R-:W-:Y:S01]  /*69d0*/  VIADD R39, R41, 0xfff00000 ;  /* 0xfff0000029277836 */ /* 0x000fe20000000000 */
[----:B------:R-:W-:-:S05]  /*69e0*/  MOV R38, R40 ;  /* 0x0000002800267202 */ /* 0x000fca0000000f00 */
[----:B------:R-:W-:-:S08]  /*69f0*/  DFMA R34, R42, -R42, R36 ;  /* 0x8000002a2a22722b */ /* 0x000fd00000000024 */
[----:B------:R-:W-:Y:S01]  /*6a00*/  DFMA R104, R34, R38, R42 ;  /* 0x000000262268722b */ /* 0x000fe2000000002a */
[----:B------:R-:W-:Y:S10]  /*6a10*/  @!P0 BRA `(.L_x_117) ;  /* 0x0000000000248947 */ /* 0x000ff40003800000 */
[----:B------:R-:W-:Y:S01]  /*6a20*/  IMAD.MOV.U32 R38, RZ, RZ, R36 ;  /* 0x000000ffff267224 */ /* 0x000fe200078e0024 */
[----:B------:R-:W-:Y:S01]  /*6a30*/  MOV R33, R43 ;  /* 0x0000002b00217202 */ /* 0x000fe20000000f00 */
[----:B------:R-:W-:Y:S02]  /*6a40*/  IMAD.MOV.U32 R36, RZ, RZ, R34 ;  /* 0x000000ffff247224 */ /* 0x000fe400078e0022 */
[----:B------:R-:W-:Y:S01]  /*6a50*/  IMAD.MOV.U32 R34, RZ, RZ, R42 ;  /* 0x000000ffff227224 */ /* 0x000fe200078e002a */
[----:B------:R-:W-:Y:S01]  /*6a60*/  MOV R42, 0x6a90 ;  /* 0x00006a90002a7802 */ /* 0x000fe20000000f00 */
[----:B------:R-:W-:-:S07]  /*6a70*/  IMAD.MOV.U32 R31, RZ, RZ, R39 ;  /* 0x000000ffff1f7224 */ /* 0x000fce00078e0027 */
[----:B------:R-:W-:Y:S05]  /*6a80*/  CALL.REL.NOINC `($__internal_2_$__cuda_sm20_dsqrt_rn_f64_mediumpath_v1) ;  /* 0x0000007000647944 */ /* 0x000fea0003c00000 */
[----:B------:R-:W-:Y:S02]  /*6a90*/  IMAD.MOV.U32 R104, RZ, RZ, R32 ;  /* 0x000000ffff687224 */ /* 0x000fe400078e0020 */
[----:B------:R-:W-:-:S07]  /*6aa0*/  IMAD.MOV.U32 R105, RZ, RZ, R31 ;  /* 0x000000ffff697224 */ /* 0x000fce00078e001f */
.L_x_117:
[----:B------:R-:W-:Y:S05]  /*6ab0*/  BSYNC.RECONVERGENT B4 ;  /* 0x0000000000047941 */ /* 0x000fea0003800200 */
.L_x_116:
        /* <DEDUP_REMOVED lines=23> */
.L_x_119:
[----:B------:R-:W-:Y:S05]  /*6c30*/  BSYNC.RECONVERGENT B4 ;  /* 0x0000000000047941 */ /* 0x000fea0003800200 */
.L_x_118:
        /* <DEDUP_REMOVED lines=23> */
.L_x_121:
[----:B------:R-:W-:Y:S05]  /*6db0*/  BSYNC.RECONVERGENT B4 ;  /* 0x0000000000047941 */ /* 0x000fea0003800200 */
.L_x_120:
        /* <DEDUP_REMOVED lines=22> */
.L_x_123:
[----:B------:R-:W-:Y:S05]  /*6f20*/  BSYNC.RECONVERGENT B4 ;  /* 0x0000000000047941 */ /* 0x000fea0003800200 */
.L_x_122:
[----:B------:R-:W-:-:S08]  /*6f30*/  DMUL R38, R58, R38 ;  /* 0x000000263a267228 */ /* 0x000fd00000000000 */
        /* <DEDUP_REMOVED lines=8> */
.L_x_64:
[----:B------:R-:W-:Y:S01]  /*6fc0*/  DSETP.MAX.AND P0, P2, RZ, R50, PT ;  /* 0x00000032ff00722a */ /* 0x000fe20003a0f000 */
[----:B------:R-:W-:Y:S01]  /*6fd0*/  IMAD.MOV.U32 R2, RZ, RZ, RZ ;  /* 0x000000ffff027224 */ /* 0x000fe200078e00ff */
[----:B------:R-:W-:Y:S01]  /*6fe0*/  MOV R3, R51 ;  /* 0x0000003300037202 */ /* 0x000fe20000000f00 */
[----:B------:R-:W0:Y:S01]  /*6ff0*/  MUFU.RCP64H R7, 255 ;  /* 0x406fe00000077908 */ /* 0x000e220000001800 */
[----:B------:R-:W-:Y:S01]  /*7000*/  IMAD.MOV.U32 R6, RZ, RZ, 0x80000 ;  /* 0x00080000ff067424 */ /* 0x000fe200078e00ff */
[----:B------:R-:W-:Y:S01]  /*7010*/  DSETP.MAX.AND P3, P4, RZ, R48, PT ;  /* 0x00000030ff00722a */ /* 0x000fe20003c6f000 */
[C---:B------:R-:W-:Y:S01]  /*7020*/  FSEL R5, R2.reuse, R3, P0 ;  /* 0x0000000302057208 */ /* 0x040fe20000000000 */
[----:B------:R-:W-:Y:S01]  /*7030*/  IMAD.MOV.U32 R31, RZ, RZ, R48 ;  /* 0x000000ffff1f7224 */ /* 0x000fe200078e0030 */
[----:B------:R-:W-:Y:S01]  /*7040*/  SEL R2, R2, R50, P0 ;  /* 0x0000003202027207 */ /* 0x000fe20000000000 */
[----:B------:R-:W-:Y:S01]  /*7050*/  IMAD.MOV.U32 R37, RZ, RZ, R46 ;  /* 0x000000ffff257224 */ /* 0x000fe200078e002e */
[----:B------:R-:W-:Y:S01]  /*7060*/  MOV R36, RZ ;  /* 0x000000ff00247202 */ /* 0x000fe20000000f00 */
[----:B------:R-:W-:Y:S01]  /*7070*/  IMAD.MOV.U32 R40, RZ, RZ, 0x80000 ;  /* 0x00080000ff287424 */ /* 0x000fe200078e00ff */
[----:B------:R-:W-:Y:S02]  /*7080*/  BSSY.RECONVERGENT B4, `(.L_x_124) ;  /* 0x000003f000047945 */ /* 0x000fe40003800200 */
[----:B------:R-:W-:-:S05]  /*7090*/  @P2 LOP3.LUT R5, R3, 0x80000, RZ, 0xfc, !PT ;  /* 0x0008000003052812 */ /* 0x000fca00078efcff */
[----:B------:R-:W-:-:S05]  /*70a0*/  IMAD.MOV.U32 R3, RZ, RZ, R5 ;  /* 0x000000ffff037224 */ /* 0x000fca00078e0005 */
[----:B------:R-:W-:Y:S01]  /*70b0*/  MOV R4, R3 ;  /* 0x0000000300047202 */ /* 0x000fe20000000f00 */
[----:B------:R-:W-:Y:S01]  /*70c0*/  DSETP.MIN.AND P0, P2, R2, 1, PT ;  /* 0x3ff000000200742a */ /* 0x000fe20003a00000 */
[----:B------:R-:W-:-:S05]  /*70d0*/  IMAD.MOV.U32 R3, RZ, RZ, 0x406fe000 ;  /* 0x406fe000ff037424 */ /* 0x000fca00078e00ff */
[----:B------:R-:W-:Y:S01]  /*70e0*/  FSEL R5, R4, 1.875, P0 ;  /* 0x3ff0000004057808 */ /* 0x000fe20000000000 */
[----:B------:R-:W-:Y:S02]  /*70f0*/  IMAD.MOV.U32 R4, RZ, RZ, R2 ;  /* 0x000000ffff047224 */ /* 0x000fe400078e0002 */
[----:B------:R-:W-:-:S03]  /*7100*/  IMAD.MOV.U32 R2, RZ, RZ, 0x0 ;  /* 0x00000000ff027424 */ /* 0x000fc600078e00ff */
[----:B------:R-:W-:Y:S02]  /*7110*/  SEL R4, R4, RZ, P0 ;  /* 0x000000ff04047207 */ /* 0x000fe40000000000 */
[----:B------:R-:W-:Y:S01]  /*7120*/  @P2 LOP3.LUT R5, R6, 0x3ff00000, RZ, 0xfc, !PT ;  /* 0x3ff0000006052812 */ /* 0x000fe200078efcff */
[----:B------:R-:W-:Y:S01]  /*7130*/  DSETP.MAX.AND P0, P2, RZ, R46, PT ;  /* 0x0000002eff00722a */ /* 0x000fe20003a0f000 */
[----:B------:R-:W-:-:S04]  /*7140*/  MOV R6, 0x1 ;  /* 0x0000000100067802 */ /* 0x000fc80000000f00 */
[----:B------:R-:W-:Y:S01]  /*7150*/  DMUL R4, R4, 255 ;  /* 0x406fe00004047828 */ /* 0x000fe20000000000 */
[----:B------:R-:W-:Y:S01]  /*7160*/  SEL R36, R36, R37, P0 ;  /* 0x0000002524247207 */ /* 0x000fe20000000000 */
[----:B0-----:R-:W-:-:S08]  /*7170*/  DFMA R32, R6, -R2, 1 ;  /* 0x3ff000000620742b */ /* 0x001fd00000000802 */
[----:B------:R0:W1:Y:S01]  /*7180*/  F2I.U32.F64.TRUNC R4, R4 ;  /* 0x0000000400047311 */ /* 0x000062000030d000 */
[----:B------:R-:W-:-:S08]  /*7190*/  DFMA R32, R32, R32, R32 ;  /* 0x000000202020722b */ /* 0x000fd00000000020 */
[----:B------:R-:W-:Y:S01]  /*71a0*/  DFMA R34, R6, R32, R6 ;  /* 0x000000200622722b */ /* 0x000fe20000000006 */
[----:B0-----:R-:W-:Y:S02]  /*71b0*/  IMAD.MOV.U32 R5, RZ, RZ, RZ ;  /* 0x000000ffff057224 */ /* 0x001fe400078e00ff */
[----:B------:R-:W-:Y:S01]  /*71c0*/  IMAD.MOV.U32 R6, RZ, RZ, RZ ;  /* 0x000000ffff067224 */ /* 0x000fe200078e00ff */
[----:B-1----:R-:W-:-:S04]  /*71d0*/  LOP3.LUT R4, R4, 0xff, RZ, 0xc0, !PT ;  /* 0x000000ff04047812 */ /* 0x002fc800078ec0ff */
[C---:B------:R-:W-:Y:S01]  /*71e0*/  DFMA R2, R34.reuse, -R2, 1 ;  /* 0x3ff000002202742b */ /* 0x040fe20000000802 */
[C---:B------:R-:W-:Y:S01]  /*71f0*/  FSEL R7, R6.reuse, R49, P3 ;  /* 0x0000003106077208 */ /* 0x040fe20001800000 */
[----:B------:R-:W0:Y:S01]  /*7200*/  I2F.F64.U16 R32, R4 ;  /* 0x0000000400207312 */ /* 0x000e220000101800 */
[----:B------:R-:W-:Y:S01]  /*7210*/  SEL R6, R6, R31, P3 ;  /* 0x0000001f06067207 */ /* 0x000fe20001800000 */
[----:B------:R-:W-:Y:S01]  /*7220*/  IMAD.MOV.U32 R31, RZ, RZ, 0x80000 ;  /* 0x00080000ff1f7424 */ /* 0x000fe200078e00ff */
[----:B------:R-:W-:Y:S02]  /*7230*/  @P4 LOP3.LUT R7, R49, 0x80000, RZ, 0xfc, !PT ;  /* 0x0008000031074812 */ /* 0x000fe400078efcff */
[----:B------:R-:W-:Y:S01]  /*7240*/  FSEL R5, R5, R47, P0 ;  /* 0x0000002f05057208 */ /* 0x000fe20000000000 */
[----:B------:R-:W-:Y:S01]  /*7250*/  DFMA R38, R34, R2, R34 ;  /* 0x000000022226722b */ /* 0x000fe20000000022 */
[----:B------:R-:W-:Y:S02]  /*7260*/  @P2 LOP3.LUT R5, R47, 0x80000, RZ, 0xfc, !PT ;  /* 0x000800002f052812 */ /* 0x000fe400078efcff */
[----:B------:R-:W-:Y:S01]  /*7270*/  DSETP.MIN.AND P4, P3, R6, 1, PT ;  /* 0x3ff000000600742a */ /* 0x000fe20003b80000 */
[----:B------:R-:W-:-:S02]  /*7280*/  MOV R2, R7 ;  /* 0x0000000700027202 */ /* 0x000fc40000000f00 */
[----:B------:R-:W-:-:S03]  /*7290*/  IMAD.MOV.U32 R37, RZ, RZ, R5 ;  /* 0x000000ffff257224 */ /* 0x000fc600078e0005 */
[----:B------:R-:W-:Y:S01]  /*72a0*/  FSEL R3, R2, 1.875, P4 ;  /* 0x3ff0000002037808 */ /* 0x000fe20002000000 */
[----:B0-----:R-:W-:Y:S01]  /*72b0*/  DMUL R4, R38, R32 ;  /* 0x0000002026047228 */ /* 0x001fe20000000000 */
[----:B------:R-:W-:Y:S01]  /*72c0*/  SEL R2, R6, RZ, P4 ;  /* 0x000000ff06027207 */ /* 0x000fe20002000000 */
[----:B------:R-:W-:Y:S01]  /*72d0*/  DSETP.MIN.AND P0, P2, R36, 1, PT ;  /* 0x3ff000002400742a */ /* 0x000fe20003a00000 */
[----:B------:R-:W-:-:S04]  /*72e0*/  IMAD.MOV.U32 R6, RZ, RZ, R37 ;  /* 0x000000ffff067224 */ /* 0x000fc800078e0025 */
[----:B------:R-:W-:Y:S02]  /*72f0*/  @P3 LOP3.LUT R3, R31, 0x3ff00000, RZ, 0xfc, !PT ;  /* 0x3ff000001f033812 */ /* 0x000fe400078efcff */
[----:B------:R-:W-:Y:S01]  /*7300*/  FSEL R31, R6, 1.875, P0 ;  /* 0x3ff00000061f7808 */ /* 0x000fe20000000000 */
[----:B------:R-:W-:-:S03]  /*7310*/  DFMA R6, R4, -255, R32 ;  /* 0xc06fe0000406782b */ /* 0x000fc60000000020 */
[----:B------:R-:W-:Y:S01]  /*7320*/  DMUL R34, R2, 255 ;  /* 0x406fe00002227828 */ /* 0x000fe20000000000 */
[----:B------:R-:W-:Y:S02]  /*7330*/  SEL R2, R36, RZ, P0 ;  /* 0x000000ff24027207 */ /* 0x000fe40000000000 */
[----:B------:R-:W-:Y:S02]  /*7340*/  @P2 LOP3.LUT R31, R40, 0x3ff00000, RZ, 0xfc, !PT ;  /* 0x3ff00000281f2812 */ /* 0x000fe400078efcff */
[----:B------:R-:W-:Y:S01]  /*7350*/  DFMA R4, R38, R6, R4 ;  /* 0x000000062604722b */ /* 0x000fe20000000004 */
[----:B------:R-:W-:Y:S02]  /*7360*/  FSETP.GEU.AND P2, PT, |R33|, 6.5827683646048100446e-37, PT ;  /* 0x036000002100780b */ /* 0x000fe40003f4e200 */
[----:B------:R-:W-:Y:S02]  /*7370*/  IMAD.MOV.U32 R3, RZ, RZ, R31 ;  /* 0x000000ffff037224 */ /* 0x000fe400078e001f */
[----:B------:R-:W0:Y:S04]  /*7380*/  F2I.U32.F64.TRUNC R34, R34 ;  /* 0x0000002200227311 */ /* 0x000e28000030d000 */
[----:B------:R-:W-:Y:S01]  /*7390*/  DMUL R36, R2, 255 ;  /* 0x406fe00002247828 */ /* 0x000fe20000000000 */
[----:B------:R-:W-:-:S05]  /*73a0*/  FFMA R2, RZ, 3.748046875, R5 ;  /* 0x406fe000ff027823 */ /* 0x000fca0000000005 */
[----:B------:R-:W1:Y:S01]  /*73b0*/  F2I.U32.F64.TRUNC R6, R36 ;  /* 0x0000002400067311 */ /* 0x000e62000030d000 */
[----:B------:R-:W-:Y:S02]  /*73c0*/  FSETP.GT.AND P0, PT, |R2|, 1.469367938527859385e-39, PT ;  /* 0x001000000200780b */ /* 0x000fe40003f04200 */
[----:B0-----:R-:W-:Y:S02]  /*73d0*/  LOP3.LUT R2, R34, 0xff, RZ, 0xc0, !PT ;  /* 0x000000ff22027812 */ /* 0x001fe400078ec0ff */
[----:B-1----:R-:W-:-:S09]  /*73e0*/  LOP3.LUT R6, R6, 0xff, RZ, 0xc0, !PT ;  /* 0x000000ff06067812 */ /* 0x002fd200078ec0ff */
        /* <DEDUP_REMOVED lines=8> */
.L_x_125:
[----:B------:R-:W-:Y:S05]  /*7470*/  BSYNC.RECONVERGENT B4 ;  /* 0x0000000000047941 */ /* 0x000fea0003800200 */
.L_x_124:
        /* <DEDUP_REMOVED lines=24> */
[----:B------:R-:W-:-:S07]  /*7600*/  MOV R33, R31 ;  /* 0x0000001f00217202 */ /* 0x000fce0000000f00 */
.L_x_127:
[----:B------:R-:W-:Y:S05]  /*7610*/  BSYNC.RECONVERGENT B4 ;  /* 0x0000000000047941 */ /* 0x000fea0003800200 */
.L_x_126:
        /* <DEDUP_REMOVED lines=14> */
[----:B------:R-:W-:Y:S01]  /*7700*/  DFMA R44, R34, R2, R44 ;  /* 0x00000002222c722b */ /* 0x000fe2000000002c */
[----:B------:R-:W-:-:S09]  /*7710*/  IMAD.MOV.U32 R3, RZ, RZ, R33 ;  /* 0x000000ffff037224 */ /* 0x000fd200078e0021 */
[----:B------:R-:W-:-:S05]  /*7720*/  FFMA R2, RZ, 3.748046875, R45 ;  /* 0x406fe000ff027823 */ /* 0x000fca000000002d */
[----:B------:R-:W-:Y:S02]  /*7730*/  FSETP.GT.AND P0, PT, |R2|, 1.469367938527859385e-39, PT ;  /* 0x001000000200780b */ /* 0x000fe40003f04200 */
[----:B------:R-:W-:-:S11]  /*7740*/  MOV R2, R32 ;  /* 0x0000002000027202 */ /* 0x000fd60000000f00 */
[----:B------:R-:W-:Y:S05]  /*7750*/  @P0 BRA P2, `(.L_x_129) ;  /* 0x0000000000200947 */ /* 0x000fea0001000000 */
[----:B------:R-:W-:Y:S01]  /*7760*/  IMAD.MOV.U32 R32, RZ, RZ, R6 ;  /* 0x000000ffff207224 */ /* 0x000fe200078e0006 */
[----:B------:R-:W-:Y:S01]  /*7770*/  MOV R36, RZ ;  /* 0x000000ff00247202 */ /* 0x000fe20000000f00 */
[----:B------:R-:W-:Y:S01]  /*7780*/  IMAD.MOV.U32 R31, RZ, RZ, R7 ;  /* 0x000000ffff1f7224 */ /* 0x000fe200078e0007 */
[----:B------:R-:W-:Y:S01]  /*7790*/  MOV R34, 0x77c0 ;  /* 0x000077c000227802 */ /* 0x000fe20000000f00 */
[----:B------:R-:W-:-:S07]  /*77a0*/  IMAD.MOV.U32 R37, RZ, RZ, 0x406fe000 ;  /* 0x406fe000ff257424 */ /* 0x000fce00078e00ff */
[----:B------:R-:W-:Y:S05]  /*77b0*/  CALL.REL.NOINC `($__internal_1_$__cuda_sm20_div_rn_f64_full) ;  /* 0x0000005c00847944 */ /* 0x000fea0003c00000 */
[----:B------:R-:W-:Y:S02]  /*77c0*/  IMAD.MOV.U32 R44, RZ, RZ, R32 ;  /* 0x000000ffff2c7224 */ /* 0x000fe400078e0020 */
[----:B------:R-:W-:-:S07]  /*77d0*/  IMAD.MOV.U32 R45, RZ, RZ, R31 ;  /* 0x000000ffff2d7224 */ /* 0x000fce00078e001f */
.L_x_129:
[----:B------:R-:W-:Y:S05]  /*77e0*/  BSYNC.RECONVERGENT B4 ;  /* 0x0000000000047941 */ /* 0x000fea0003800200 */
.L_x_128:
[----:B------:R-:W2:Y:S01]  /*77f0*/  LDG.E.64 R54, desc[UR6][R54.64+0x50] ;  /* 0x0000500636367981 */ /* 0x000ea2000c1e1b00 */
[----:B------:R-:W-:Y:S01]  /*7800*/  BSSY.RECONVERGENT B5, `(.L_x_130) ;  /* 0x0000586000057945 */ /* 0x000fe20003800200 */
[----:B--2---:R-:W-:-:S14]  /*7810*/  DSETP.GT.AND P0, PT, R54, RZ, PT ;  /* 0x000000ff3600722a */ /* 0x004fdc0003f04000 */
[----:B------:R-:W-:Y:S05]  /*7820*/  @!P0 BRA `(.L_x_131) ;  /* 0x00000058000c8947 */ /* 0x000fea0003800000 */
[----:B------:R-:W-:Y:S01]  /*7830*/  UMOV UR8, 0x88e368f1 ;  /* 0x88e368f100087882 */ /* 0x000fe20000000000 */
[----:B------:R-:W-:Y:S01]  /*7840*/  UMOV UR9, 0x3ee4f8b5 ;  /* 0x3ee4f8b500097882 */ /* 0x000fe20000000000 */
[----:B------:R-:W-:Y:S01]  /*7850*/  DMUL R6, R58, R10 ;  /* 0x0000000a3a067228 */ /* 0x000fe20000000000 */
[----:B------:R-:W0:Y:S01]  /*7860*/  LDCU.128 UR12, c[0x0][0x390] ;  /* 0x00007200ff0c77ac */ /* 0x000e220008000c00 */
[----:B------:R-:W-:Y:S01]  /*7870*/  DMUL R68, R68, UR8 ;  /* 0x0000000844447c28 */ /* 0x000fe20008000000 */
[----:B------:R-:W-:Y:S01]  /*7880*/  IMAD.MOV.U32 R120, RZ, RZ, -0x77ff8a64 ;  /* 0x8800759cff787424 */ /* 0x000fe200078e00ff */
[----:B------:R-:W1:Y:S01]  /*7890*/  LDCU.64 UR8, c[0x0][0x388] ;  /* 0x00007100ff0877ac */ /* 0x000e620008000a00 */
[----:B------:R-:W-:-:S03]  /*78a0*/  IMAD.MOV.U32 R121, RZ, RZ, 0x7e37e43c ;  /* 0x7e37e43cff797424 */ /* 0x000fc600078e00ff */
[----:B------:R-:W-:Y:S02]  /*78b0*/  DFMA R6, R60, R12, R6 ;  /* 0x0000000c3c06722b */ /* 0x000fe40000000006 */
[C---:B------:R-:W-:Y:S02]  /*78c0*/  DMUL R34, R68.reuse, R10 ;  /* 0x0000000a44227228 */ /* 0x040fe40000000000 */
[C---:B------:R-:W-:Y:S02]  /*78d0*/  DMUL R36, R68.reuse, R8 ;  /* 0x0000000844247228 */ /* 0x040fe40000000000 */
[----:B------:R-:W-:Y:S02]  /*78e0*/  DMUL R32, R68, R12 ;  /* 0x0000000c44207228 */ /* 0x000fe40000000000 */
[----:B------:R-:W-:Y:S02]  /*78f0*/  DFMA R6, R56, R8, R6 ;  /* 0x000000083806722b */ /* 0x000fe40000000006 */
[----:B------:R-:W-:-:S02]  /*7900*/  DFMA R34, R68, R10, R34 ;  /* 0x0000000a4422722b */ /* 0x000fc40000000022 */
[C---:B------:R-:W-:Y:S02]  /*7910*/  DFMA R36, R68.reuse, R8, R36 ;  /* 0x000000084424722b */ /* 0x040fe40000000024 */
[----:B------:R-:W-:Y:S02]  /*7920*/  DFMA R32, R68, R12, R32 ;  /* 0x0000000c4420722b */ /* 0x000fe40000000020 */
[----:B------:R-:W-:Y:S02]  /*7930*/  DADD R6, R6, R6 ;  /* 0x0000000006067229 */ /* 0x000fe40000000006 */
[C---:B------:R-:W-:Y:S02]  /*7940*/  DFMA R34, R68.reuse, R10, R34 ;  /* 0x0000000a4422722b */ /* 0x040fe40000000022 */
[C---:B------:R-:W-:Y:S02]  /*7950*/  DFMA R36, R68.reuse, R8, R36 ;  /* 0x000000084424722b */ /* 0x040fe40000000024 */
[----:B------:R-:W-:-:S02]  /*7960*/  DFMA R32, R68, R12, R32 ;  /* 0x0000000c4420722b */ /* 0x000fc40000000020 */
[-C--:B------:R-:W-:Y:S02]  /*7970*/  DFMA R50, -R56, R6.reuse, R8 ;  /* 0x000000063832722b */ /* 0x080fe40000000108 */
[----:B0-----:R-:W-:Y:S02]  /*7980*/  DADD R46, R34, UR12 ;  /* 0x0000000c222e7e29 */ /* 0x001fe40008000000 */
[----:B------:R-:W-:Y:S02]  /*7990*/  DADD R8, R36, UR14 ;  /* 0x0000000e24087e29 */ /* 0x000fe40008000000 */
[----:B-1----:R-:W-:Y:S02]  /*79a0*/  DADD R48, R32, UR8 ;  /* 0x0000000820307e29 */ /* 0x002fe40008000000 */
[-C--:B------:R-:W-:Y:S02]  /*79b0*/  DFMA R12, -R60, R6.reuse, R12 ;  /* 0x000000063c0c722b */ /* 0x080fe4000000010c */
[----:B------:R-:W-:Y:S01]  /*79c0*/  DFMA R10, -R58, R6, R10 ;  /* 0x000000063a0a722b */ /* 0x000fe2000000010a */
[----:B------:R-:W-:Y:S01]  /*79d0*/  MOV R7, 0xffffffff ;  /* 0xffffffff00077802 */ /* 0x000fe20000000f00 */
[----:B------:R-:W-:-:S09]  /*79e0*/  IMAD.MOV.U32 R6, RZ, RZ, RZ ;  /* 0x000000ffff067224 */ /* 0x000fd200078e00ff */
.L_x_147:
        /* <DEDUP_REMOVED lines=19> */
[C---:B------:R-:W-:Y:S02]  /*7b20*/  DFMA R40, R50.reuse, R102, -R40 ;  /* 0x000000663228722b */ /* 0x040fe40000000828 */
        /* <DEDUP_REMOVED lines=12> */
[----:B------:R-:W-:Y:S01]  /*7bf0*/  MOV R36, 0x1 ;  /* 0x0000000100247802 */ /* 0x000fe20000000f00 */
[----:B------:R-:W-:Y:S01]  /*7c00*/  DADD R124, R46, -R124 ;  /* 0x000000002e7c7229 */ /* 0x000fe2000000087c */
[----:B------:R-:W-:Y:S01]  /*7c10*/  BSSY.RECONVERGENT B6, `(.L_x_134) ;  /* 0x0000019000067945 */ /* 0x000fe20003800200 */
[----:B------:R-:W-:Y:S02]  /*7c20*/  DADD R126, R48, -R126 ;  /* 0x00000000307e7229 */ /* 0x000fe4000000087e */
[----:B------:R-:W-:-:S04]  /*7c30*/  DADD R122, R8, -R122 ;  /* 0x00000000087a7229 */ /* 0x000fc8000000087a */
[----:B------:R-:W-:Y:S02]  /*7c40*/  DMUL R40, R40, R124 ;  /* 0x0000007c28287228 */ /* 0x000fe40000000000 */
[----:B0-----:R-:W-:-:S06]  /*7c50*/  DFMA R42, -R116, R36, 1 ;  /* 0x3ff00000742a742b */ /* 0x001fcc0000000124 */
[----:B------:R-:W-:Y:S02]  /*7c60*/  DFMA R32, R32, R126, R40 ;  /* 0x0000007e2020722b */ /* 0x000fe40000000028 */
[----:B------:R-:W-:-:S06]  /*7c70*/  DFMA R42, R42, R42, R42 ;  /* 0x0000002a2a2a722b */ /* 0x000fcc000000002a */
[----:B------:R-:W-:Y:S02]  /*7c80*/  DFMA R32, R34, R122, R32 ;  /* 0x0000007a2220722b */ /* 0x000fe40000000020 */
[----:B------:R-:W-:-:S08]  /*7c90*/  DFMA R36, R36, R42, R36 ;  /* 0x0000002a2424722b */ /* 0x000fd00000000024 */
[----:B------:R-:W-:Y:S01]  /*7ca0*/  FSETP.GEU.AND P2, PT, |R33|, 6.5827683646048100446e-37, PT ;  /* 0x036000002100780b */ /* 0x000fe20003f4e200 */
        /* <DEDUP_REMOVED lines=9> */
[----:B------:R-:W-:Y:S01]  /*7d40*/  MOV R34, 0x7d80 ;  /* 0x00007d8000227802 */ /* 0x000fe20000000f00 */
[----:B------:R-:W-:Y:S02]  /*7d50*/  IMAD.MOV.U32 R36, RZ, RZ, R116 ;  /* 0x000000ffff247224 */ /* 0x000fe400078e0074 */
[----:B------:R-:W-:-:S07]  /*7d60*/  IMAD.MOV.U32 R37, RZ, RZ, R117 ;  /* 0x000000ffff257224 */ /* 0x000fce00078e0075 */
[----:B------:R-:W-:Y:S05]  /*7d70*/  CALL.REL.NOINC `($__internal_1_$__cuda_sm20_div_rn_f64_full) ;  /* 0x0000005800147944 */ /* 0x000fea0003c00000 */
[----:B------:R-:W-:Y:S01]  /*7d80*/  MOV R128, R32 ;  /* 0x0000002000807202 */ /* 0x000fe20000000f00 */
[----:B------:R-:W-:-:S07]  /*7d90*/  IMAD.MOV.U32 R129, RZ, RZ, R31 ;  /* 0x000000ffff817224 */ /* 0x000fce00078e001f */
.L_x_135:
[----:B------:R-:W-:Y:S05]  /*7da0*/  BSYNC.RECONVERGENT B6 ;  /* 0x0000000000067941 */ /* 0x000fea0003800200 */
.L_x_134:
[----:B------:R-:W-:-:S06]  /*7db0*/  DSETP.GT.AND P0, PT, R128, 1, PT ;  /* 0x3ff000008000742a */ /* 0x000fcc0003f04000 */
[----:B------:R-:W-:-:S14]  /*7dc0*/  DSETP.LT.OR P0, PT, R128, RZ, P0 ;  /* 0x000000ff8000722a */ /* 0x000fdc0000701400 */
[----:B------:R-:W-:Y:S05]  /*7dd0*/  @P0 BRA `(.L_x_133) ;  /* 0x0000000c00280947 */ /* 0x000fea0003800000 */
[----:B------:R-:W0:Y:S01]  /*7de0*/  MUFU.RCP64H R33, R117 ;  /* 0x0000007500217308 */ /* 0x000e220000001800 */
[----:B------:R-:W-:Y:S01]  /*7df0*/  IMAD.MOV.U32 R32, RZ, RZ, 0x1 ;  /* 0x00000001ff207424 */ /* 0x000fe200078e00ff */
[----:B------:R-:W-:Y:S01]  /*7e00*/  DMUL R52, R118, R126 ;  /* 0x0000007e76347228 */ /* 0x000fe20000000000 */
[----:B------:R-:W-:Y:S07]  /*7e10*/  BSSY.RECONVERGENT B6, `(.L_x_136) ;  /* 0x000001c000067945 */ /* 0x000fee0003800200 */
[----:B------:R-:W-:-:S02]  /*7e20*/  DFMA R52, R114, R122, -R52 ;  /* 0x0000007a7234722b */ /* 0x000fc40000000834 */
[----:B------:R-:W-:Y:S02]  /*7e30*/  DMUL R122, R104, R122 ;  /* 0x0000007a687a7228 */ /* 0x000fe40000000000 */
[----:B0-----:R-:W-:-:S06]  /*7e40*/  DFMA R34, -R116, R32, 1 ;  /* 0x3ff000007422742b */ /* 0x001fcc0000000120 */
[-C--:B------:R-:W-:Y:S02]  /*7e50*/  DFMA R122, R118, R124.reuse, -R122 ;  /* 0x0000007c767a722b */ /* 0x080fe4000000087a */
[----:B------:R-:W-:Y:S02]  /*7e60*/  DMUL R124, R114, R124 ;  /* 0x0000007c727c7228 */ /* 0x000fe40000000000 */
[----:B------:R-:W-:-:S06]  /*7e70*/  DFMA R34, R34, R34, R34 ;  /* 0x000000222222722b */ /* 0x000fcc0000000022 */
[----:B------:R-:W-:Y:S02]  /*7e80*/  DFMA R126, R104, R126, -R124 ;  /* 0x0000007e687e722b */ /* 0x000fe4000000087c */
[----:B------:R-:W-:Y:S02]  /*7e90*/  DFMA R32, R32, R34, R32 ;  /* 0x000000222020722b */ /* 0x000fe40000000020 */
[----:B------:R-:W-:-:S06]  /*7ea0*/  DMUL R34, R10, R52 ;  /* 0x000000340a227228 */ /* 0x000fcc0000000000 */
[----:B------:R-:W-:Y:S02]  /*7eb0*/  DFMA R36, -R116, R32, 1 ;  /* 0x3ff000007424742b */ /* 0x000fe40000000120 */
[----:B------:R-:W-:-:S06]  /*7ec0*/  DFMA R34, R12, R122, R34 ;  /* 0x0000007a0c22722b */ /* 0x000fcc0000000022 */
[----:B------:R-:W-:Y:S02]  /*7ed0*/  DFMA R40, R32, R36, R32 ;  /* 0x000000242028722b */ /* 0x000fe40000000020 */
[----:B------:R-:W-:-:S08]  /*7ee0*/  DFMA R34, R50, R126, R34 ;  /* 0x0000007e3222722b */ /* 0x000fd00000000022 */
[----:B------:R-:W-:Y:S02]  /*7ef0*/  DMUL R32, R40, R34 ;  /* 0x0000002228207228 */ /* 0x000fe40000000000 */
[----:B------:R-:W-:-:S06]  /*7f00*/  FSETP.GEU.AND P2, PT, |R35|, 6.5827683646048100446e-37, PT ;  /* 0x036000002300780b */ /* 0x000fcc0003f4e200 */
        /* <DEDUP_REMOVED lines=12> */
.L_x_137:
[----:B------:R-:W-:Y:S05]  /*7fd0*/  BSYNC.RECONVERGENT B6 ;  /* 0x0000000000067941 */ /* 0x000fea0003800200 */
.L_x_136:
[----:B------:R-:W-:-:S08]  /*7fe0*/  DADD R128, R32, R128 ;  /* 0x0000000020807229 */ /* 0x000fd00000000080 */
[----:B------:R-:W-:-:S06]  /*7ff0*/  DSETP.GT.AND P0, PT, R128, 1, PT ;  /* 0x3ff000008000742a */ /* 0x000fcc0003f04000 */
[----:B------:R-:W-:-:S14]  /*8000*/  DSETP.LT.OR P0, PT, R32, RZ, P0 ;  /* 0x000000ff2000722a */ /* 0x000fdc0000701400 */
[----:B------:R-:W-:Y:S05]  /*8010*/  @P0 BRA `(.L_x_133) ;  /* 0x0000000800980947 */ /* 0x000fea0003800000 */
[----:B------:R-:W0:Y:S01]  /*8020*/  MUFU.RCP64H R33, R117 ;  /* 0x0000007500217308 */ /* 0x000e220000001800 */
[----:B------:R-:W-:Y:S01]  /*8030*/  MOV R32, 0x1 ;  /* 0x0000000100207802 */ /* 0x000fe20000000f00 */
[----:B------:R-:W-:Y:S01]  /*8040*/  DMUL R52, R68, R52 ;  /* 0x0000003444347228 */ /* 0x000fe20000000000 */
[----:B------:R-:W-:Y:S04]  /*8050*/  BSSY.RECONVERGENT B6, `(.L_x_138) ;  /* 0x0000016000067945 */ /* 0x000fe80003800200 */
[----:B0-----:R-:W-:-:S08]  /*8060*/  DFMA R34, -R116, R32, 1 ;  /* 0x3ff000007422742b */ /* 0x001fd00000000120 */
[----:B------:R-:W-:-:S08]  /*8070*/  DFMA R34, R34, R34, R34 ;  /* 0x000000222222722b */ /* 0x000fd00000000022 */
        /* <DEDUP_REMOVED lines=19> */
.L_x_139:
[----:B------:R-:W-:Y:S05]  /*81b0*/  BSYNC.RECONVERGENT B6 ;  /* 0x0000000000067941 */ /* 0x000fea0003800200 */
.L_x_138:
[----:B------:R-:W-:Y:S01]  /*81c0*/  DSETP.GEU.AND P0, PT, R52, R120, PT ;  /* 0x000000783400722a */ /* 0x000fe20003f0e000 */
[----:B------:R-:W-:Y:S01]  /*81d0*/  UMOV UR8, 0xa0b5ed8d ;  /* 0xa0b5ed8d00087882 */ /* 0x000fe20000000000 */
[----:B------:R-:W-:-:S04]  /*81e0*/  UMOV UR9, 0x3eb0c6f7 ;  /* 0x3eb0c6f700097882 */ /* 0x000fc80000000000 */
[----:B------:R-:W-:-:S13]  /*81f0*/  ISETP.NE.AND P0, PT, R7, -0x1, P0 ;  /* 0xffffffff0700780c */ /* 0x000fda0000705270 */
[----:B------:R-:W-:-:S14]  /*8200*/  DSETP.LT.OR P0, PT, R52, UR8, P0 ;  /* 0x0000000834007e2a */ /* 0x000fdc0008701400 */
[----:B------:R-:W-:Y:S05]  /*8210*/  @P0 BRA `(.L_x_133) ;  /* 0x0000000800180947 */ /* 0x000fea0003800000 */
[----:B------:R-:W-:Y:S01]  /*8220*/  DMUL R98, R114, R38 ;  /* 0x0000002672627228 */ /* 0x000fe20000000000 */
[----:B------:R-:W-:Y:S01]  /*8230*/  IMAD.MOV.U32 R42, RZ, RZ, 0x0 ;  /* 0x00000000ff2a7424 */ /* 0x000fe200078e00ff */
[----:B------:R-:W-:Y:S01]  /*8240*/  DMUL R32, R118, R68 ;  /* 0x0000004476207228 */ /* 0x000fe20000000000 */
[----:B------:R-:W-:Y:S01]  /*8250*/  MOV R43, 0x3fd80000 ;  /* 0x3fd80000002b7802 */ /* 0x000fe20000000f00 */
[----:B------:R-:W-:-:S04]  /*8260*/  DMUL R40, R50, R52 ;  /* 0x0000003432287228 */ /* 0x000fc80000000000 */
[-C--:B------:R-:W-:Y:S02]  /*8270*/  DFMA R98, R118, R102.reuse, -R98 ;  /* 0x000000667662722b */ /* 0x080fe40000000862 */
[C---:B------:R-:W-:Y:S02]  /*8280*/  DMUL R102, R104.reuse, R102 ;  /* 0x0000006668667228 */ /* 0x040fe40000000000 */
[----:B------:R-:W-:Y:S02]  /*8290*/  DFMA R104, R104, R38, -R32 ;  /* 0x000000266868722b */ /* 0x000fe40000000820 */
[----:B------:R-:W-:Y:S02]  /*82a0*/  DMUL R38, R10, R52 ;  /* 0x000000340a267228 */ /* 0x000fe40000000000 */
[----:B------:R-:W-:Y:S02]  /*82b0*/  DMUL R32, R98, R98 ;  /* 0x0000006262207228 */ /* 0x000fe40000000000 */
[----:B------:R-:W-:-:S02]  /*82c0*/  DFMA R68, R114, R68, -R102 ;  /* 0x000000447244722b */ /* 0x000fc40000000866 */
[-C--:B------:R-:W-:Y:S02]  /*82d0*/  DFMA R40, R50, R52.reuse, R40 ;  /* 0x000000343228722b */ /* 0x080fe40000000028 */
[----:B------:R-:W-:Y:S02]  /*82e0*/  DFMA R38, R10, R52, R38 ;  /* 0x000000340a26722b */ /* 0x000fe40000000026 */
[----:B------:R-:W-:-:S04]  /*82f0*/  DFMA R32, R104, R104, R32 ;  /* 0x000000686820722b */ /* 0x000fc80000000020 */
[-C--:B------:R-:W-:Y:S02]  /*8300*/  DFMA R94, R50, R52.reuse, R40 ;  /* 0x00000034325e722b */ /* 0x080fe40000000028 */
[----:B------:R-:W-:Y:S02]  /*8310*/  DFMA R38, R10, R52, R38 ;  /* 0x000000340a26722b */ /* 0x000fe40000000026 */
[----:B------:R-:W-:-:S04]  /*8320*/  DFMA R36, R68, R68, R32 ;  /* 0x000000444424722b */ /* 0x000fc80000000020 */
[----:B------:R-:W-:Y:S02]  /*8330*/  DADD R94, R8, R94 ;  /* 0x00000000085e7229 */ /* 0x000fe4000000005e */
[----:B------:R-:W0:Y:S01]  /*8340*/  MUFU.RSQ64H R33, R37 ;  /* 0x0000002500217308 */ /* 0x000e220000001c00 */
[----:B------:R-:W-:-:S03]  /*8350*/  DADD R92, R46, R38 ;  /* 0x000000002e5c7229 */ /* 0x000fc60000000026 */
[----:B------:R-:W-:-:S05]  /*8360*/  VIADD R32, R37, 0xfcb00000 ;  /* 0xfcb0000025207836 */ /* 0x000fca0000000000 */
        /* <DEDUP_REMOVED lines=13> */
[----:B------:R-:W-:-:S06]  /*8440*/  DADD R90, R48, R34 ;  /* 0x00000000305a7229 */ /* 0x000fcc0000000022 */
        /* <DEDUP_REMOVED lines=11> */
[----:B------:R-:W-:Y:S02]  /*8500*/  IMAD.MOV.U32 R38, RZ, RZ, R32 ;  /* 0x000000ffff267224 */ /* 0x000fe400078e0020 */
[----:B------:R-:W-:-:S07]  /*8510*/  IMAD.MOV.U32 R39, RZ, RZ, R31 ;  /* 0x000000ffff277224 */ /* 0x000fce00078e001f */
.L_x_140:
        /* <DEDUP_REMOVED lines=23> */
.L_x_142:
[----:B------:R-:W-:Y:S05]  /*8690*/  BSYNC.RECONVERGENT B6 ;  /* 0x0000000000067941 */ /* 0x000fea0003800200 */
.L_x_141:
        /* <DEDUP_REMOVED lines=22> */
.L_x_144:
[----:B------:R-:W-:Y:S05]  /*8800*/  BSYNC.RECONVERGENT B6 ;  /* 0x0000000000067941 */ /* 0x000fea0003800200 */
.L_x_143:
[----:B------:R-:W0:Y:S01]  /*8810*/  MUFU.RCP64H R35, R39 ;  /* 0x0000002700237308 */ /* 0x000e220000001800 */
[----:B------:R-:W-:Y:S01]  /*8820*/  IMAD.MOV.U32 R34, RZ, RZ, 0x1 ;  /* 0x00000001ff227424 */ /* 0x000fe200078e00ff */
[----:B------:R-:W-:Y:S01]  /*8830*/  FSETP.GEU.AND P2, PT, |R69|, 6.5827683646048100446e-37, PT ;  /* 0x036000004500780b */ /* 0x000fe20003f4e200 */
[----:B------:R-:W-:Y:S01]  /*8840*/  BSSY.RECONVERGENT B6, `(.L_x_145) ;  /* 0x0000016000067945 */ /* 0x000fe20003800200 */
[----:B------:R-:W-:Y:S02]  /*8850*/  IMAD.MOV.U32 R98, RZ, RZ, R32 ;  /* 0x000000ffff627224 */ /* 0x000fe400078e0020 */
[----:B------:R-:W-:Y:S01]  /*8860*/  IMAD.MOV.U32 R99, RZ, RZ, R33 ;  /* 0x000000ffff637224 */ /* 0x000fe200078e0021 */
        /* <DEDUP_REMOVED lines=19> */
.L_x_146:
[----:B------:R-:W-:Y:S05]  /*89a0*/  BSYNC.RECONVERGENT B6 ;  /* 0x0000000000067941 */ /* 0x000fea0003800200 */
.L_x_145:
        /* <DEDUP_REMOVED lines=13> */
.L_x_133:
[----:B------:R-:W-:Y:S05]  /*8a80*/  BSYNC.RECONVERGENT B4 ;  /* 0x0000000000047941 */ /* 0x000fea0003800200 */
.L_x_132:
[----:B------:R-:W-:-:S04]  /*8a90*/  IADD3 R6, PT, PT, R6, 0x1, RZ ;  /* 0x0000000106067810 */ /* 0x000fc80007ffe0ff */
[----:B------:R-:W-:-:S13]  /*8aa0*/  ISETP.NE.AND P0, PT, R6, 0x26, PT ;  /* 0x000000260600780c */ /* 0x000fda0003f05270 */
[----:B------:R-:W-:Y:S05]  /*8ab0*/  @P0 BRA `(.L_x_147) ;  /* 0xffffffec00cc0947 */ /* 0x000fea000383ffff */
[----:B------:R-:W-:Y:S01]  /*8ac0*/  ISETP.NE.AND P0, PT, R7, -0x1, PT ;  /* 0xffffffff0700780c */ /* 0x000fe20003f05270 */
[----:B------:R-:W-:-:S12]  /*8ad0*/  VIADD R29, R0, 0x2 ;  /* 0x00000002001d7836 */ /* 0x000fd80000000000 */
[----:B------:R-:W-:Y:S05]  /*8ae0*/  @!P0 BRA `(.L_x_131) ;  /* 0x00000044005c8947 */ /* 0x000fea0003800000 */
[----:B------:R-:W0:Y:S02]  /*8af0*/  LDC.64 R8, c[0x0][0x380] ;  /* 0x0000e000ff087b82 */ /* 0x000e240000000a00 */
[----:B0-----:R-:W-:-:S05]  /*8b00*/  IMAD.WIDE R6, R7, 0x60, R8 ;  /* 0x0000006007067825 */ /* 0x001fca00078e0208 */
[----:B------:R-:W2:Y:S01]  /*8b10*/  LDG.E R31, desc[UR6][R6.64+0x48] ;  /* 0x00004806061f7981 */ /* 0x000ea2000c1e1900 */
[----:B------:R-:W0:Y:S01]  /*8b20*/  MUFU.RCP64H R9, 255 ;  /* 0x406fe00000097908 */ /* 0x000e220000001800 */
[----:B------:R-:W-:Y:S01]  /*8b30*/  IMAD.MOV.U32 R10, RZ, RZ, 0x0 ;  /* 0x00000000ff0a7424 */ /* 0x000fe200078e00ff */
[----:B------:R-:W-:Y:S01]  /*8b40*/  MOV R8, 0x1 ;  /* 0x0000000100087802 */ /* 0x000fe20000000f00 */
[----:B------:R-:W-:Y:S01]  /*8b50*/  IMAD.MOV.U32 R11, RZ, RZ, 0x406fe000 ;  /* 0x406fe000ff0b7424 */ /* 0x000fe200078e00ff */
[----:B------:R-:W-:Y:S05]  /*8b60*/  BSSY.RECONVERGENT B4, `(.L_x_148) ;  /* 0x0000017000047945 */ /* 0x000fea0003800200 */
        /* <DEDUP_REMOVED lines=9> */
[----:B------:R-:W-:Y:S01]  /*8c00*/  DFMA R8, R10, R6, R8 ;  /* 0x000000060a08722b */ /* 0x000fe20000000008 */
[----:B------:R-:W-:-:S09]  /*8c10*/  PRMT R6, R31, 0x7772, RZ ;  /* 0x000077721f067816 */ /* 0x000fd200000000ff */
[----:B------:R-:W-:-:S05]  /*8c20*/  FFMA R0, RZ, 3.748046875, R9 ;  /* 0x406fe000ff007823 */ /* 0x000fca0000000009 */
[----:B------:R-:W-:Y:S02]  /*8c30*/  FSETP.GT.AND P0, PT, |R0|, 1.469367938527859385e-39, PT ;  /* 0x001000000000780b */ /* 0x000fe40003f04200 */
[----:B------:R-:W-:-:S11]  /*8c40*/  PRMT R0, R31, 0x7771, RZ ;  /* 0x000077711f007816 */ /* 0x000fd600000000ff */
[----:B------:R-:W-:Y:S05]  /*8c50*/  @P0 BRA P2, `(.L_x_149) ;  /* 0x00000000001c0947 */ /* 0x000fea0001000000 */
[----:B------:R-:W-:Y:S01]  /*8c60*/  IMAD.MOV.U32 R31, RZ, RZ, R33 ;  /* 0x000000ffff1f7224 */ /* 0x000fe200078e0021 */
[----:B------:R-:W-:Y:S01]  /*8c70*/  MOV R34, 0x8cb0 ;  /* 0x00008cb000227802 */ /* 0x000fe20000000f00 */
[----:B------:R-:W-:Y:S02]  /*8c80*/  IMAD.MOV.U32 R36, RZ, RZ, RZ ;  /* 0x000000ffff247224 */ /* 0x000fe400078e00ff */
[----:B------:R-:W-:-:S07]  /*8c90*/  IMAD.MOV.U32 R37, RZ, RZ, 0x406fe000 ;  /* 0x406fe000ff257424 */ /* 0x000fce00078e00ff */
[----:B------:R-:W-:Y:S05]  /*8ca0*/  CALL.REL.NOINC `($__internal_1_$__cuda_sm20_div_rn_f64_full) ;  /* 0x0000004800487944 */ /* 0x000fea0003c00000 */
[----:B------:R-:W-:Y:S01]  /*8cb0*/  MOV R8, R32 ;  /* 0x0000002000087202 */ /* 0x000fe20000000f00 */
[----:B------:R-:W-:-:S07]  /*8cc0*/  IMAD.MOV.U32 R9, RZ, RZ, R31 ;  /* 0x000000ffff097224 */ /* 0x000fce00078e001f */
.L_x_149:
[----:B------:R-:W-:Y:S05]  /*8cd0*/  BSYNC.RECONVERGENT B4 ;  /* 0x0000000000047941 */ /* 0x000fea0003800200 */
.L_x_148:
[----:B------:R-:W0:Y:S01]  /*8ce0*/  MUFU.RCP64H R11, 255 ;  /* 0x406fe000000b7908 */ /* 0x000e220000001800 */
[----:B------:R-:W-:Y:S02]  /*8cf0*/  HFMA2 R10, -RZ, RZ, 0, 5.9604644775390625e-08 ;  /* 0x00000001ff0a7431 */ /* 0x000fe400000001ff */
[----:B------:R-:W-:Y:S01]  /*8d00*/  IMAD.MOV.U32 R12, RZ, RZ, 0x0 ;  /* 0x00000000ff0c7424 */ /* 0x000fe200078e00ff */
[----:B------:R-:W-:Y:S01]  /*8d10*/  BSSY.RECONVERGENT B4, `(.L_x_150) ;  /* 0x0000016000047945 */ /* 0x000fe20003800200 */
[----:B------:R-:W-:-:S06]  /*8d20*/  IMAD.MOV.U32 R13, RZ, RZ, 0x406fe000 ;  /* 0x406fe000ff0d7424 */ /* 0x000fcc00078e00ff */
[----:B0-----:R-:W-:-:S08]  /*8d30*/  DFMA R32, R10, -R12, 1 ;  /* 0x3ff000000a20742b */ /* 0x001fd0000000080c */
[----:B------:R-:W-:-:S08]  /*8d40*/  DFMA R32, R32, R32, R32 ;  /* 0x000000202020722b */ /* 0x000fd00000000020 */
[----:B------:R-:W-:Y:S02]  /*8d50*/  DFMA R10, R10, R32, R10 ;  /* 0x000000200a0a722b */ /* 0x000fe4000000000a */
[----:B------:R-:W0:Y:S06]  /*8d60*/  I2F.F64.U16 R32, R0 ;  /* 0x0000000000207312 */ /* 0x000e2c0000101800 */
[----:B------:R-:W-:-:S08]  /*8d70*/  DFMA R12, R10, -R12, 1 ;  /* 0x3ff000000a0c742b */ /* 0x000fd0000000080c */
[----:B------:R-:W-:Y:S01]  /*8d80*/  DFMA R34, R10, R12, R10 ;  /* 0x0000000c0a22722b */ /* 0x000fe2000000000a */
[----:B0-----:R-:W-:-:S07]  /*8d90*/  FSETP.GEU.AND P2, PT, |R33|, 6.5827683646048100446e-37, PT ;  /* 0x036000002100780b */ /* 0x001fce0003f4e200 */
        /* <DEDUP_REMOVED lines=13> */
.L_x_151:
[----:B------:R-:W-:Y:S05]  /*8e70*/  BSYNC.RECONVERGENT B4 ;  /* 0x0000000000047941 */ /* 0x000fea0003800200 */
.L_x_150:
[----:B------:R-:W0:Y:S01]  /*8e80*/  MUFU.RCP64H R13, 255 ;  /* 0x406fe000000d7908 */ /* 0x000e220000001800 */
[----:B------:R-:W-:Y:S02]  /*8e90*/  HFMA2 R12, -RZ, RZ, 0, 5.9604644775390625e-08 ;  /* 0x00000001ff0c7431 */ /* 0x000fe400000001ff */
[----:B------:R-:W-:Y:S01]  /*8ea0*/  IMAD.MOV.U32 R32, RZ, RZ, 0x0 ;  /* 0x00000000ff207424 */ /* 0x000fe200078e00ff */
[----:B------:R-:W-:Y:S01]  /*8eb0*/  BSSY.RECONVERGENT B4, `(.L_x_152) ;  /* 0x0000016000047945 */ /* 0x000fe20003800200 */
[----:B------:R-:W-:-:S06]  /*8ec0*/  IMAD.MOV.U32 R33, RZ, RZ, 0x406fe000 ;  /* 0x406fe000ff217424 */ /* 0x000fcc00078e00ff */
[----:B0-----:R-:W-:-:S08]  /*8ed0*/  DFMA R34, R12, -R32, 1 ;  /* 0x3ff000000c22742b */ /* 0x001fd00000000820 */
[----:B------:R-:W-:-:S08]  /*8ee0*/  DFMA R34, R34, R34, R34 ;  /* 0x000000222222722b */ /* 0x000fd00000000022 */
[----:B------:R-:W-:-:S08]  /*8ef0*/  DFMA R34, R12, R34, R12 ;  /* 0x000000220c22722b */ /* 0x000fd0000000000c */
[C---:B------:R-:W-:Y:S01]  /*8f00*/  DFMA R12, R34.reuse, -R32, 1 ;  /* 0x3ff00000220c742b */ /* 0x040fe20000000820 */
[----:B------:R-:W0:Y:S07]  /*8f10*/  I2F.F64.U16 R32, R6 ;  /* 0x0000000600207312 */ /* 0x000e2e0000101800 */
[----:B------:R-:W-:-:S08]  /*8f20*/  DFMA R34, R34, R12, R34 ;  /* 0x0000000c2222722b */ /* 0x000fd00000000022 */
[----:B0-----:R-:W-:Y:S01]  /*8f30*/  DMUL R48, R34, R32 ;  /* 0x0000002022307228 */ /* 0x001fe20000000000 */
[----:B------:R-:W-:-:S07]  /*8f40*/  FSETP.GEU.AND P2, PT, |R33|, 6.5827683646048100446e-37, PT ;  /* 0x036000002100780b */ /* 0x000fce0003f4e200 */
        /* <DEDUP_REMOVED lines=12> */
.L_x_153:
[----:B------:R-:W-:Y:S05]  /*9010*/  BSYNC.RECONVERGENT B4 ;  /* 0x0000000000047941 */ /* 0x000fea0003800200 */
.L_x_152:
        /* <DEDUP_REMOVED lines=10> */
[----:B------:R-:W-:-:S07]  /*90c0*/  IMAD.MOV.U32 R0, RZ, RZ, RZ ;  /* 0x000000ffff007224 */ /* 0x000fce00078e00ff */
.L_x_188:
        /* <DEDUP_REMOVED lines=37> */
.L_x_157:
[----:B------:R-:W-:Y:S05]  /*9320*/  BSYNC.RECONVERGENT B4 ;  /* 0x0000000000047941 */ /* 0x000fea0003800200 */
.L_x_156:
        /* <DEDUP_REMOVED lines=23> */
.L_x_159:
[----:B------:R-:W-:Y:S05]  /*94a0*/  BSYNC.RECONVERGENT B4 ;  /* 0x0000000000047941 */ /* 0x000fea0003800200 */
.L_x_158:
        /* <DEDUP_REMOVED lines=23> */
.L_x_161:
[----:B------:R-:W-:Y:S05]  /*9620*/  BSYNC.RECONVERGENT B4 ;  /* 0x0000000000047941 */ /* 0x000fea0003800200 */
.L_x_160:
        /* <DEDUP_REMOVED lines=23> */
.L_x_163:
[----:B------:R-:W-:Y:S05]  /*97a0*/  BSYNC.RECONVERGENT B4 ;  /* 0x0000000000047941 */ /* 0x000fea0003800200 */
.L_x_162:
        /* <DEDUP_REMOVED lines=17> */
[----:B------:R-:W-:-:S06]  /*98c0*/  VIADD R32, R37, 0xfcb00000 ;  /* 0xfcb0000025207836 */ /* 0x000fcc0000000000 */
        /* <DEDUP_REMOVED lines=10> */
[C---:B------:R-:W-:Y:S01]  /*9970*/  DFMA R46, R40.reuse, R8, R46 ;  /* 0x00000008282e722b */ /* 0x040fe2000000002e */
[----:B------:R-:W-:Y:S01]  /*9980*/  IMAD.MOV.U32 R38, RZ, RZ, R102 ;  /* 0x000000ffff267224 */ /* 0x000fe200078e0066 */
[C---:B------:R-:W-:Y:S02]  /*9990*/  DFMA R12, R40.reuse, R10, R12 ;  /* 0x0000000a280c722b */ /* 0x040fe4000000000c */
[----:B------:R-:W-:Y:S02]  /*99a0*/  DFMA R6, R40, R48, R6 ;  /* 0x000000302806722b */ /* 0x000fe40000000006 */
[----:B------:R-:W-:-:S08]  /*99b0*/  DFMA R34, R42, -R42, R36 ;  /* 0x8000002a2a22722b */ /* 0x000fd00000000024 */
        /* <DEDUP_REMOVED lines=8> */
[----:B------:R-:W-:-:S07]  /*9a40*/  IMAD.MOV.U32 R31, RZ, RZ, R39 ;  /* 0x000000ffff1f7224 */ /* 0x000fce00078e0027 */
[----:B------:R-:W-:Y:S05]  /*9a50*/  CALL.REL.NOINC `($__internal_2_$__cuda_sm20_dsqrt_rn_f64_mediumpath_v1) ;  /* 0x0000004000707944 */ /* 0x000fea0003c00000 */
[----:B------:R-:W-:Y:S01]  /*9a60*/  MOV R104, R32 ;  /* 0x0000002000687202 */ /* 0x000fe20000000f00 */
[----:B------:R-:W-:-:S07]  /*9a70*/  IMAD.MOV.U32 R105, RZ, RZ, R31 ;  /* 0x000000ffff697224 */ /* 0x000fce00078e001f */
.L_x_165:
[----:B------:R-:W-:Y:S05]  /*9a80*/  BSYNC.RECONVERGENT B4 ;  /* 0x0000000000047941 */ /* 0x000fea0003800200 */
.L_x_164:
        /* <DEDUP_REMOVED lines=17> */
[----:B------:R-:W-:Y:S01]  /*9ba0*/  MOV R37, R105 ;  /* 0x0000006900257202 */ /* 0x000fe20000000f00 */
[----:B------:R-:W-:Y:S01]  /*9bb0*/  IMAD.MOV.U32 R36, RZ, RZ, R104 ;  /* 0x000000ffff247224 */ /* 0x000fe200078e0068 */
[----:B------:R-:W-:-:S07]  /*9bc0*/  MOV R34, 0x9be0 ;  /* 0x00009be000227802 */ /* 0x000fce0000000f00 */
[----:B------:R-:W-:Y:S05]  /*9bd0*/  CALL.REL.NOINC `($__internal_1_$__cuda_sm20_div_rn_f64_full) ;  /* 0x00000038007c7944 */ /* 0x000fea0003c00000 */
[----:B------:R-:W-:Y:S02]  /*9be0*/  IMAD.MOV.U32 R102, RZ, RZ, R32 ;  /* 0x000000ffff667224 */ /* 0x000fe400078e0020 */
[----:B------:R-:W-:-:S07]  /*9bf0*/  IMAD.MOV.U32 R103, RZ, RZ, R31 ;  /* 0x000000ffff677224 */ /* 0x000fce00078e001f */
.L_x_167:
[----:B------:R-:W-:Y:S05]  /*9c00*/  BSYNC.RECONVERGENT B4 ;  /* 0x0000000000047941 */ /* 0x000fea0003800200 */
.L_x_166:
        /* <DEDUP_REMOVED lines=23> */
.L_x_169:
[----:B------:R-:W-:Y:S05]  /*9d80*/  BSYNC.RECONVERGENT B4 ;  /* 0x0000000000047941 */ /* 0x000fea0003800200 */
.L_x_168:
        /* <DEDUP_REMOVED lines=21> */
[----:B------:R-:W-:Y:S01]  /*9ee0*/  MOV R34, R32 ;  /* 0x0000002000227202 */ /* 0x000fe20000000f00 */
[----:B------:R-:W-:-:S07]  /*9ef0*/  IMAD.MOV.U32 R35, RZ, RZ, R31 ;  /* 0x000000ffff237224 */ /* 0x000fce00078e001f */
.L_x_171:
[----:B------:R-:W-:Y:S05]  /*9f00*/  BSYNC.RECONVERGENT B4 ;  /* 0x0000000000047941 */ /* 0x000fea0003800200 */
.L_x_170:
        /* <DEDUP_REMOVED lines=45> */
.L_x_173:
[----:B------:R-:W-:Y:S05]  /*a1e0*/  BSYNC.RECONVERGENT B4 ;  /* 0x0000000000047941 */ /* 0x000fea0003800200 */
.L_x_172:
        /* <DEDUP_REMOVED lines=23> */
.L_x_175:
[----:B------:R-:W-:Y:S05]  /*a360*/  BSYNC.RECONVERGENT B4 ;  /* 0x0000000000047941 */ /* 0x000fea0003800200 */
.L_x_174:
        /* <DEDUP_REMOVED lines=23> */
.L_x_177:
[----:B------:R-:W-:Y:S05]  /*a4e0*/  BSYNC.RECONVERGENT B4 ;  /* 0x0000000000047941 */ /* 0x000fea0003800200 */
.L_x_176:
        /* <DEDUP_REMOVED lines=23> */
.L_x_179:
[----:B------:R-:W-:Y:S05]  /*a660*/  BSYNC.RECONVERGENT B4 ;  /* 0x0000000000047941 */ /* 0x000fea0003800200 */
.L_x_178:
        /* <DEDUP_REMOVED lines=27> */
[----:B------:R-:W-:Y:S01]  /*a820*/  IADD3 R39, PT, PT, R69, -0x100000, RZ ;  /* 0xfff0000045277810 */ /* 0x000fe20007ffe0ff */
[----:B------:R-:W-:Y:S01]  /*a830*/  IMAD.MOV.U32 R38, RZ, RZ, R68 ;  /* 0x000000ffff267224 */ /* 0x000fe200078e0044 */
[C---:B------:R-:W-:Y:S02]  /*a840*/  DFMA R46, R40.reuse, R8, R46 ;  /* 0x00000008282e722b */ /* 0x040fe4000000002e */
[----:B------:R-:W-:Y:S02]  /*a850*/  DFMA R12, R40, R10, R12 ;  /* 0x0000000a280c722b */ /* 0x000fe4000000000c */
[----:B------:R-:W-:Y:S02]  /*a860*/  DFMA R34, R42, -R42, R36 ;  /* 0x8000002a2a22722b */ /* 0x000fe40000000024 */
[----:B------:R-:W-:-:S06]  /*a870*/  DFMA R6, R40, R48, R6 ;  /* 0x000000302806722b */ /* 0x000fcc0000000006 */
        /* <DEDUP_REMOVED lines=12> */
.L_x_181:
[----:B------:R-:W-:Y:S05]  /*a940*/  BSYNC.RECONVERGENT B4 ;  /* 0x0000000000047941 */ /* 0x000fea0003800200 */
.L_x_180:
        /* <DEDUP_REMOVED lines=23> */
.L_x_183:
[----:B------:R-:W-:Y:S05]  /*aac0*/  BSYNC.RECONVERGENT B4 ;  /* 0x0000000000047941 */ /* 0x000fea0003800200 */
.L_x_182:
        /* <DEDUP_REMOVED lines=23> */
.L_x_185:
[----:B------:R-:W-:Y:S05]  /*ac40*/  BSYNC.RECONVERGENT B4 ;  /* 0x0000000000047941 */ /* 0x000fea0003800200 */
.L_x_184:
        /* <DEDUP_REMOVED lines=22> */
.L_x_187:
[----:B------:R-:W-:Y:S05]  /*adb0*/  BSYNC.RECONVERGENT B4 ;  /* 0x0000000000047941 */ /* 0x000fea0003800200 */
.L_x_186:
[----:B------:R-:W-:Y:S01]  /*adc0*/  DMUL R38, R98, R38 ;  /* 0x0000002662267228 */ /* 0x000fe20000000000 */
[----:B------:R-:W-:-:S07]  /*add0*/  IADD3 R0, PT, PT, R0, 0x4, RZ ;  /* 0x0000000400007810 */ /* 0x000fce0007ffe0ff */
        /* <DEDUP_REMOVED lines=11> */
.L_x_155:
        /* <DEDUP_REMOVED lines=41> */
.L_x_191:
[----:B------:R-:W-:Y:S05]  /*b120*/  BSYNC.RECONVERGENT B4 ;  /* 0x0000000000047941 */ /* 0x000fea0003800200 */
.L_x_190:
        /* <DEDUP_REMOVED lines=23> */
.L_x_193:
[----:B------:R-:W-:Y:S05]  /*b2a0*/  BSYNC.RECONVERGENT B4 ;  /* 0x0000000000047941 */ /* 0x000fea0003800200 */
.L_x_192:
        /* <DEDUP_REMOVED lines=23> */
.L_x_195:
[----:B------:R-:W-:Y:S05]  /*b420*/  BSYNC.RECONVERGENT B4 ;  /* 0x0000000000047941 */ /* 0x000fea0003800200 */
.L_x_194:
        /* <DEDUP_REMOVED lines=23> */
.L_x_197:
[----:B------:R-:W-:Y:S05]  /*b5a0*/  BSYNC.RECONVERGENT B4 ;  /* 0x0000000000047941 */ /* 0x000fea0003800200 */
.L_x_196:
        /* <DEDUP_REMOVED lines=45> */
.L_x_199:
[----:B------:R-:W-:Y:S05]  /*b880*/  BSYNC.RECONVERGENT B4 ;  /* 0x0000000000047941 */ /* 0x000fea0003800200 */
.L_x_198:
        /* <DEDUP_REMOVED lines=23> */
.L_x_201:
[----:B------:R-:W-:Y:S05]  /*ba00*/  BSYNC.RECONVERGENT B4 ;  /* 0x0000000000047941 */ /* 0x000fea0003800200 */
.L_x_200:
        /* <DEDUP_REMOVED lines=23> */
.L_x_203:
[----:B------:R-:W-:Y:S05]  /*bb80*/  BSYNC.RECONVERGENT B4 ;  /* 0x0000000000047941 */ /* 0x000fea0003800200 */
.L_x_202:
        /* <DEDUP_REMOVED lines=21> */
[----:B------:R-:W-:-:S07]  /*bce0*/  IMAD.MOV.U32 R33, RZ, RZ, R31 ;  /* 0x000000ffff217224 */ /* 0x000fce00078e001f */
.L_x_205:
[----:B------:R-:W-:Y:S05]  /*bcf0*/  BSYNC.RECONVERGENT B4 ;  /* 0x0000000000047941 */ /* 0x000fea0003800200 */
.L_x_204:
        /* <DEDUP_REMOVED lines=10> */
.L_x_189:
        /* <DEDUP_REMOVED lines=42> */
.L_x_207:
[----:B------:R-:W-:Y:S05]  /*c040*/  BSYNC.RECONVERGENT B4 ;  /* 0x0000000000047941 */ /* 0x000fea0003800200 */
.L_x_206:
        /* <DEDUP_REMOVED lines=23> */
.L_x_209:
[----:B------:R-:W-:Y:S05]  /*c1c0*/  BSYNC.RECONVERGENT B4 ;  /* 0x0000000000047941 */ /* 0x000fea0003800200 */
.L_x_208:
        /* <DEDUP_REMOVED lines=23> */
.L_x_211:
[----:B------:R-:W-:Y:S05]  /*c340*/  BSYNC.RECONVERGENT B4 ;  /* 0x0000000000047941 */ /* 0x000fea0003800200 */
.L_x_210:
        /* <DEDUP_REMOVED lines=22> */
.L_x_213:
[----:B------:R-:W-:Y:S05]  /*c4b0*/  BSYNC.RECONVERGENT B4 ;  /* 0x0000000000047941 */ /* 0x000fea0003800200 */
.L_x_212:
        /* <DEDUP_REMOVED lines=9> */
.L_x_154:
[----:B------:R-:W-:Y:S01]  /*c550*/  DSETP.MAX.AND P0, P1, RZ, R46, PT ;  /* 0x0000002eff00722a */ /* 0x000fe2000390f000 */
[----:B------:R-:W-:Y:S01]  /*c560*/  IMAD.MOV.U32 R0, RZ, RZ, RZ ;  /* 0x000000ffff007224 */ /* 0x000fe200078e00ff */
[----:B------:R-:W-:Y:S01]  /*c570*/  MOV R9, R47 ;  /* 0x0000002f00097202 */ /* 0x000fe20000000f00 */
[----:B------:R-:W-:Y:S01]  /*c580*/  IMAD.MOV.U32 R8, RZ, RZ, RZ ;  /* 0x000000ffff087224 */ /* 0x000fe200078e00ff */
[----:B------:R-:W-:Y:S01]  /*c590*/  MOV R32, 0x0 ;  /* 0x0000000000207802 */ /* 0x000fe20000000f00 */
[----:B------:R-:W-:Y:S01]  /*c5a0*/  IMAD.MOV.U32 R10, RZ, RZ, 0x80000 ;  /* 0x00080000ff0a7424 */ /* 0x000fe200078e00ff */
[----:B------:R-:W-:Y:S01]  /*c5b0*/  FSEL R11, R0, R9, P0 ;  /* 0x00000009000b7208 */ /* 0x000fe20000000000 */
[----:B------:R-:W-:Y:S01]  /*c5c0*/  IMAD.MOV.U32 R33, RZ, RZ, 0x406fe000 ;  /* 0x406fe000ff217424 */ /* 0x000fe200078e00ff */
[----:B------:R-:W-:Y:S01]  /*c5d0*/  SEL R8, R8, R46, P0 ;  /* 0x0000002e08087207 */ /* 0x000fe20000000000 */
[----:B------:R-:W-:Y:S01]  /*c5e0*/  DSETP.MAX.AND P2, P3, RZ, R6, PT ;  /* 0x00000006ff00722a */ /* 0x000fe20003b4f000 */
[----:B------:R-:W-:Y:S01]  /*c5f0*/  MOV R39, R7 ;  /* 0x0000000700277202 */ /* 0x000fe20000000f00 */
[----:B------:R-:W-:Y:S01]  /*c600*/  IMAD.MOV.U32 R37, RZ, RZ, R6 ;  /* 0x000000ffff257224 */ /* 0x000fe200078e0006 */
[----:B------:R-:W-:Y:S01]  /*c610*/  BSSY.RECONVERGENT B4, `(.L_x_214) ;  /* 0x0000042000047945 */ /* 0x000fe20003800200 */
[----:B------:R-:W-:Y:S01]  /*c620*/  IMAD.MOV.U32 R6, RZ, RZ, RZ ;  /* 0x000000ffff067224 */ /* 0x000fe200078e00ff */
[----:B------:R-:W-:Y:S01]  /*c630*/  @P1 LOP3.LUT R11, R9, 0x80000, RZ, 0xfc, !PT ;  /* 0x00080000090b1812 */ /* 0x000fe200078efcff */
[----:B------:R-:W-:-:S03]  /*c640*/  IMAD.MOV.U32 R38, RZ, RZ, 0x80000 ;  /* 0x00080000ff267424 */ /* 0x000fc600078e00ff */
[----:B------:R-:W-:Y:S02]  /*c650*/  MOV R9, R11 ;  /* 0x0000000b00097202 */ /* 0x000fe40000000f00 */
[----:B------:R-:W0:Y:S03]  /*c660*/  MUFU.RCP64H R11, 255 ;  /* 0x406fe000000b7908 */ /* 0x000e260000001800 */
[----:B------:R-:W-:Y:S01]  /*c670*/  IMAD.MOV.U32 R0, RZ, RZ, R9 ;  /* 0x000000ffff007224 */ /* 0x000fe200078e0009 */
[----:B------:R-:W-:-:S06]  /*c680*/  DSETP.MIN.AND P0, P1, R8, 1, PT ;  /* 0x3ff000000800742a */ /* 0x000fcc0003900000 */
[----:B------:R-:W-:Y:S01]  /*c690*/  FSEL R31, R0, 1.875, P0 ;  /* 0x3ff00000001f7808 */ /* 0x000fe20000000000 */
[----:B------:R-:W-:Y:S01]  /*c6a0*/  IMAD.MOV.U32 R0, RZ, RZ, RZ ;  /* 0x000000ffff007224 */ /* 0x000fe200078e00ff */
[----:B------:R-:W-:-:S06]  /*c6b0*/  SEL R8, R8, RZ, P0 ;  /* 0x000000ff08087207 */ /* 0x000fcc0000000000 */
[----:B------:R-:W-:Y:S01]  /*c6c0*/  @P1 LOP3.LUT R31, R10, 0x3ff00000, RZ, 0xfc, !PT ;  /* 0x3ff000000a1f1812 */ /* 0x000fe200078efcff */
[----:B------:R-:W-:Y:S01]  /*c6d0*/  IMAD.MOV.U32 R10, RZ, RZ, 0x1 ;  /* 0x00000001ff0a7424 */ /* 0x000fe200078e00ff */
[----:B------:R-:W-:Y:S02]  /*c6e0*/  DSETP.MAX.AND P0, P1, RZ, R12, PT ;  /* 0x0000000cff00722a */ /* 0x000fe4000390f000 */
[----:B------:R-:W-:Y:S01]  /*c6f0*/  MOV R9, R31 ;  /* 0x0000001f00097202 */ /* 0x000fe20000000f00 */
[----:B------:R-:W-:Y:S02]  /*c700*/  IMAD.MOV.U32 R31, RZ, RZ, R12 ;  /* 0x000000ffff1f7224 */ /* 0x000fe400078e000c */
[----:B0-----:R-:W-:Y:S01]  /*c710*/  DFMA R34, R10, -R32, 1 ;  /* 0x3ff000000a22742b */ /* 0x001fe20000000820 */
[----:B------:R-:W-:Y:S01]  /*c720*/  FSEL R7, R0, R13, P0 ;  /* 0x0000000d00077208 */ /* 0x000fe20000000000 */
[----:B------:R-:W-:Y:S01]  /*c730*/  IMAD.MOV.U32 R12, RZ, RZ, RZ ;  /* 0x000000ffff0c7224 */ /* 0x000fe200078e00ff */
[----:B------:R-:W-:Y:S01]  /*c740*/  DMUL R8, R8, 255 ;  /* 0x406fe00008087828 */ /* 0x000fe20000000000 */
[----:B------:R-:W-:-:S04]  /*c750*/  SEL R6, R6, R31, P0 ;  /* 0x0000001f06067207 */ /* 0x000fc80000000000 */
[----:B------:R-:W-:Y:S01]  /*c760*/  DFMA R34, R34, R34, R34 ;  /* 0x000000222222722b */ /* 0x000fe20000000022 */
[----:B------:R-:W-:-:S04]  /*c770*/  @P1 LOP3.LUT R7, R13, 0x80000, RZ, 0xfc, !PT ;  /* 0x000800000d071812 */ /* 0x000fc800078efcff */
[----:B------:R-:W0:Y:S02]  /*c780*/  F2I.U32.F64.TRUNC R8, R8 ;  /* 0x0000000800087311 */ /* 0x000e24000030d000 */
[----:B------:R-:W-:Y:S02]  /*c790*/  DSETP.MIN.AND P0, P1, R6, 1, PT ;  /* 0x3ff000000600742a */ /* 0x000fe40003900000 */
[----:B------:R-:W-:Y:S01]  /*c7a0*/  DFMA R10, R10, R34, R10 ;  /* 0x000000220a0a722b */ /* 0x000fe2000000000a */
[----:B------:R-:W-:Y:S02]  /*c7b0*/  MOV R34, RZ ;  /* 0x000000ff00227202 */ /* 0x000fe40000000f00 */
[----:B------:R-:W-:Y:S02]  /*c7c0*/  FSEL R35, R12, R39, P2 ;  /* 0x000000270c237208 */ /* 0x000fe40001000000 */
[----:B------:R-:W-:Y:S02]  /*c7d0*/  SEL R34, R34, R37, P2 ;  /* 0x0000002522227207 */ /* 0x000fe40001000000 */
[----:B------:R-:W-:-:S02]  /*c7e0*/  @P3 LOP3.LUT R35, R39, 0x80000, RZ, 0xfc, !PT ;  /* 0x0008000027233812 */ /* 0x000fc400078efcff */
[----:B------:R-:W-:Y:S02]  /*c7f0*/  SEL R6, R6, RZ, P0 ;  /* 0x000000ff06067207 */ /* 0x000fe40000000000 */
[----:B0-----:R-:W-:Y:S01]  /*c800*/  LOP3.LUT R0, R8, 0xff, RZ, 0xc0, !PT ;  /* 0x000000ff08007812 */ /* 0x001fe200078ec0ff */
[----:B------:R-:W-:Y:S02]  /*c810*/  DFMA R8, R10, -R32, 1 ;  /* 0x3ff000000a08742b */ /* 0x000fe40000000820 */
[----:B------:R-:W-:Y:S01]  /*c820*/  DSETP.MIN.AND P2, P3, R34, 1, PT ;  /* 0x3ff000002200742a */ /* 0x000fe20003b40000 */
[----:B------:R0:W1:Y:S05]  /*c830*/  I2F.F64.U16 R32, R0 ;  /* 0x0000000000207312 */ /* 0x00006a0000101800 */
[----:B------:R-:W-:Y:S01]  /*c840*/  DFMA R36, R10, R8, R10 ;  /* 0x000000080a24722b */ /* 0x000fe2000000000a */
[----:B------:R-:W-:Y:S01]  /*c850*/  IMAD.MOV.U32 R10, RZ, RZ, 0x80000 ;  /* 0x00080000ff0a7424 */ /* 0x000fe200078e00ff */
[----:B0-----:R-:W-:-:S04]  /*c860*/  MOV R0, R7 ;  /* 0x0000000700007202 */ /* 0x001fc80000000f00 */
[----:B------:R-:W-:Y:S01]  /*c870*/  FSEL R11, R0, 1.875, P0 ;  /* 0x3ff00000000b7808 */ /* 0x000fe20000000000 */
[----:B------:R-:W-:Y:S01]  /*c880*/  IMAD.MOV.U32 R0, RZ, RZ, R35 ;  /* 0x000000ffff007224 */ /* 0x000fe200078e0023 */
[----:B------:R-:W-:Y:S01]  /*c890*/  @P1 LOP3.LUT R11, R10, 0x3ff00000, RZ, 0xfc, !PT ;  /* 0x3ff000000a0b1812 */ /* 0x000fe200078efcff */
[----:B-1----:R-:W-:Y:S01]  /*c8a0*/  DMUL R8, R36, R32 ;  /* 0x0000002024087228 */ /* 0x002fe20000000000 */
[----:B------:R-:W-:Y:S02]  /*c8b0*/  FSETP.GEU.AND P1, PT, |R33|, 6.5827683646048100446e-37, PT ;  /* 0x036000002100780b */ /* 0x000fe40003f2e200 */
[----:B------:R-:W-:Y:S02]  /*c8c0*/  MOV R7, R11 ;  /* 0x0000000b00077202 */ /* 0x000fe40000000f00 */
[----:B------:R-:W-:Y:S02]  /*c8d0*/  FSEL R31, R0, 1.875, P2 ;  /* 0x3ff00000001f7808 */ /* 0x000fe40001000000 */
[----:B------:R-:W-:Y:S01]  /*c8e0*/  @P3 LOP3.LUT R31, R38, 0x3ff00000, RZ, 0xfc, !PT ;  /* 0x3ff00000261f3812 */ /* 0x000fe200078efcff */
[----:B------:R-:W-:-:S02]  /*c8f0*/  DFMA R12, R8, -255, R32 ;  /* 0xc06fe000080c782b */ /* 0x000fc40000000020 */
[----:B------:R-:W-:Y:S01]  /*c900*/  DMUL R10, R6, 255 ;  /* 0x406fe000060a7828 */ /* 0x000fe20000000000 */
[----:B------:R-:W-:Y:S01]  /*c910*/  SEL R6, R34, RZ, P2 ;  /* 0x000000ff22067207 */ /* 0x000fe20001000000 */
[----:B------:R-:W-:-:S04]  /*c920*/  IMAD.MOV.U32 R7, RZ, RZ, R31 ;  /* 0x000000ffff077224 */ /* 0x000fc800078e001f */
[----:B------:R-:W-:Y:S01]  /*c930*/  DFMA R8, R36, R12, R8 ;  /* 0x0000000c2408722b */ /* 0x000fe20000000008 */
[----:B------:R-:W0:Y:S01]  /*c940*/  F2I.U32.F64.TRUNC R0, R10 ;  /* 0x0000000a00007311 */ /* 0x000e22000030d000 */
[----:B------:R-:W-:-:S07]  /*c950*/  DMUL R12, R6, 255 ;  /* 0x406fe000060c7828 */ /* 0x000fce0000000000 */
[----:B------:R-:W1:Y:S01]  /*c960*/  F2I.U32.F64.TRUNC R6, R12 ;  /* 0x0000000c00067311 */ /* 0x000e62000030d000 */
[----:B------:R-:W-:-:S05]  /*c970*/  FFMA R7, RZ, 3.748046875, R9 ;  /* 0x406fe000ff077823 */ /* 0x000fca0000000009 */
[----:B------:R-:W-:Y:S02]  /*c980*/  FSETP.GT.AND P0, PT, |R7|, 1.469367938527859385e-39, PT ;  /* 0x001000000700780b */ /* 0x000fe40003f04200 */
[----:B0-----:R-:W-:Y:S02]  /*c990*/  LOP3.LUT R0, R0, 0xff, RZ, 0xc0, !PT ;  /* 0x000000ff00007812 */ /* 0x001fe400078ec0ff */
[----:B-1----:R-:W-:-:S09]  /*c9a0*/  LOP3.LUT R6, R6, 0xff, RZ, 0xc0, !PT ;  /* 0x000000ff06067812 */ /* 0x002fd200078ec0ff */
[----:B------:R-:W-:Y:S05]  /*c9b0*/  @P0 BRA P1, `(.L_x_215) ;  /* 0x00000000001c0947 */ /* 0x000fea0000800000 */
[----:B------:R-:W-:Y:S01]  /*c9c0*/  IMAD.MOV.U32 R31, RZ, RZ, R33 ;  /* 0x000000ffff1f7224 */ /* 0x000fe200078e0021 */
[----:B------:R-:W-:Y:S01]  /*c9d0*/  MOV R36, RZ ;  /* 0x000000ff00247202 */ /* 0x000fe20000000f00 */
[----:B------:R-:W-:Y:S01]  /*c9e0*/  IMAD.MOV.U32 R37, RZ, RZ, 0x406fe000 ;  /* 0x406fe000ff257424 */ /* 0x000fe200078e00ff */
[----:B------:R-:W-:-:S07]  /*c9f0*/  MOV R34, 0xca10 ;  /* 0x0000ca1000227802 */ /* 0x000fce0000000f00 */
[----:B------:R-:W-:Y:S05]  /*ca00*/  CALL.REL.NOINC `($__internal_1_$__cuda_sm20_div_rn_f64_full) ;  /* 0x0000000800f07944 */ /* 0x000fea0003c00000 */
[----:B------:R-:W-:Y:S01]  /*ca10*/  IMAD.MOV.U32 R8, RZ, RZ, R32 ;  /* 0x000000ffff087224 */ /* 0x000fe200078e0020 */
[----:B------:R-:W-:-:S07]  /*ca20*/  MOV R9, R31 ;  /* 0x0000001f00097202 */ /* 0x000fce0000000f00 */
.L_x_215:
[----:B------:R-:W-:Y:S05]  /*ca30*/  BSYNC.RECONVERGENT B4 ;  /* 0x0000000000047941 */ /* 0x000fea0003800200 */
.L_x_214:
        /* <DEDUP_REMOVED lines=20> */
[----:B------:R-:W-:Y:S01]  /*cb80*/  IMAD.MOV.U32 R36, RZ, RZ, RZ ;  /* 0x000000ffff247224 */ /* 0x000fe200078e00ff */
[----:B------:R-:W-:-:S07]  /*cb90*/  MOV R34, 0xcbb0 ;  /* 0x0000cbb000227802 */ /* 0x000fce0000000f00 */
[----:B------:R-:W-:Y:S05]  /*cba0*/  CALL.REL.NOINC `($__internal_1_$__cuda_sm20_div_rn_f64_full) ;  /* 0x0000000800887944 */ /* 0x000fea0003c00000 */
[----:B------:R-:W-:Y:S02]  /*cbb0*/  IMAD.MOV.U32 R10, RZ, RZ, R32 ;  /* 0x000000ffff0a7224 */ /* 0x000fe400078e0020 */
[----:B------:R-:W-:-:S07]  /*cbc0*/  IMAD.MOV.U32 R11, RZ, RZ, R31 ;  /* 0x000000ffff0b7224 */ /* 0x000fce00078e001f */
.L_x_217:
[----:B------:R-:W-:Y:S05]  /*cbd0*/  BSYNC.RECONVERGENT B4 ;  /* 0x0000000000047941 */ /* 0x000fea0003800200 */
.L_x_216:
[----:B------:R-:W0:Y:S01]  /*cbe0*/  MUFU.RCP64H R13, 255 ;  /* 0x406fe000000d7908 */ /* 0x000e220000001800 */
[----:B------:R-:W-:Y:S01]  /*cbf0*/  MOV R32, 0x0 ;  /* 0x0000000000207802 */ /* 0x000fe20000000f00 */
[----:B------:R-:W-:Y:S01]  /*cc00*/  IMAD.MOV.U32 R33, RZ, RZ, 0x406fe000 ;  /* 0x406fe000ff217424 */ /* 0x000fe200078e00ff */
[----:B------:R-:W-:Y:S01]  /*cc10*/  BSSY.RECONVERGENT B4, `(.L_x_218) ;  /* 0x0000016000047945 */ /* 0x000fe20003800200 */
[----:B------:R-:W-:-:S04]  /*cc20*/  IMAD.MOV.U32 R12, RZ, RZ, 0x1 ;  /* 0x00000001ff0c7424 */ /* 0x000fc800078e00ff */
[----:B------:R-:W1:Y:S02]  /*cc30*/  I2F.F64.U16 R6, R6 ;  /* 0x0000000600067312 */ /* 0x000e640000101800 */
        /* <DEDUP_REMOVED lines=15> */
[----:B------:R-:W-:Y:S01]  /*cd30*/  IMAD.MOV.U32 R36, RZ, RZ, RZ ;  /* 0x000000ffff247224 */ /* 0x000fe200078e00ff */
[----:B------:R-:W-:-:S07]  /*cd40*/  MOV R34, 0xcd60 ;  /* 0x0000cd6000227802 */ /* 0x000fce0000000f00 */
[----:B------:R-:W-:Y:S05]  /*cd50*/  CALL.REL.NOINC `($__internal_1_$__cuda_sm20_div_rn_f64_full) ;  /* 0x00000008001c7944 */ /* 0x000fea0003c00000 */
[----:B------:R-:W-:-:S07]  /*cd60*/  IMAD.MOV.U32 R33, RZ, RZ, R31 ;  /* 0x000000ffff217224 */ /* 0x000fce00078e001f */
.L_x_219:
[----:B------:R-:W-:Y:S05]  /*cd70*/  BSYNC.RECONVERGENT B4 ;  /* 0x0000000000047941 */ /* 0x000fea0003800200 */
.L_x_218:
[C---:B------:R-:W-:Y:S01]  /*cd80*/  DMUL R8, R54.reuse, R8 ;  /* 0x0000000836087228 */ /* 0x040fe20000000000 */
[----:B------:R-:W-:Y:S01]  /*cd90*/  MOV R0, RZ ;  /* 0x000000ff00007202 */ /* 0x000fe20000000f00 */
[C---:B------:R-:W-:Y:S02]  /*cda0*/  DADD R6, -R54.reuse, 1 ;  /* 0x3ff0000036067429 */ /* 0x040fe40000000100 */
[C---:B------:R-:W-:Y:S02]  /*cdb0*/  DMUL R32, R54.reuse, R32 ;  /* 0x0000002036207228 */ /* 0x040fe40000000000 */
[----:B------:R-:W-:-:S04]  /*cdc0*/  DMUL R10, R54, R10 ;  /* 0x0000000a360a7228 */ /* 0x000fc80000000000 */
[-C--:B------:R-:W-:Y:S02]  /*cdd0*/  DFMA R8, R4, R6.reuse, R8 ;  /* 0x000000060408722b */ /* 0x080fe40000000008 */
[-C--:B------:R-:W-:Y:S01]  /*cde0*/  DFMA R32, R44, R6.reuse, R32 ;  /* 0x000000062c20722b */ /* 0x080fe20000000020 */
[----:B------:R-:W-:Y:S01]  /*cdf0*/  IMAD.MOV.U32 R4, RZ, RZ, RZ ;  /* 0x000000ffff047224 */ /* 0x000fe200078e00ff */
[----:B------:R-:W-:Y:S01]  /*ce00*/  DFMA R10, R2, R6, R10 ;  /* 0x00000006020a722b */ /* 0x000fe2000000000a */
[----:B------:R-:W-:-:S03]  /*ce10*/  IMAD.MOV.U32 R2, RZ, RZ, RZ ;  /* 0x000000ffff027224 */ /* 0x000fc600078e00ff */
[----:B------:R-:W-:Y:S01]  /*ce20*/  DSETP.MAX.AND P0, P1, RZ, R8, PT ;  /* 0x00000008ff00722a */ /* 0x000fe2000390f000 */
[----:B------:R-:W-:Y:S01]  /*ce30*/  IMAD.MOV.U32 R6, RZ, RZ, RZ ;  /* 0x000000ffff067224 */ /* 0x000fe200078e00ff */
[----:B------:R-:W-:Y:S01]  /*ce40*/  DSETP.MAX.AND P4, P5, RZ, R32, PT ;  /* 0x00000020ff00722a */ /* 0x000fe20003d8f000 */
[----:B------:R-:W-:Y:S01]  /*ce50*/  IMAD.MOV.U32 R3, RZ, RZ, R8 ;  /* 0x000000ffff037224 */ /* 0x000fe200078e0008 */
[----:B------:R-:W-:Y:S01]  /*ce60*/  DSETP.MAX.AND P2, P3, RZ, R10, PT ;  /* 0x0000000aff00722a */ /* 0x000fe20003b4f000 */
[----:B------:R-:W-:Y:S01]  /*ce70*/  IMAD.MOV.U32 R7, RZ, RZ, R32 ;  /* 0x000000ffff077224 */ /* 0x000fe200078e0020 */
[----:B------:R-:W-:Y:S01]  /*ce80*/  MOV R5, R10 ;  /* 0x0000000a00057202 */ /* 0x000fe20000000f00 */
[----:B------:R-:W-:Y:S01]  /*ce90*/  IMAD.MOV.U32 R10, RZ, RZ, 0x80000 ;  /* 0x00080000ff0a7424 */ /* 0x000fe200078e00ff */
[----:B------:R-:W-:Y:S02]  /*cea0*/  SEL R2, R2, R3, P0 ;  /* 0x0000000302027207 */ /* 0x000fe40000000000 */
[----:B------:R-:W-:-:S02]  /*ceb0*/  FSEL R3, R0, R9, P0 ;  /* 0x0000000900037208 */ /* 0x000fc40000000000 */
[----:B------:R-:W-:Y:S02]  /*cec0*/  SEL R4, R4, R5, P2 ;  /* 0x0000000504047207 */ /* 0x000fe40001000000 */
[----:B------:R-:W-:Y:S02]  /*ced0*/  @P1 LOP3.LUT R3, R9, 0x80000, RZ, 0xfc, !PT ;  /* 0x0008000009031812 */ /* 0x000fe400078efcff */
[C---:B------:R-:W-:Y:S02]  /*cee0*/  FSEL R9, R0.reuse, R33, P4 ;  /* 0x0000002100097208 */ /* 0x040fe40002000000 */
[----:B------:R-:W-:Y:S02]  /*cef0*/  @P5 LOP3.LUT R9, R33, 0x80000, RZ, 0xfc, !PT ;  /* 0x0008000021095812 */ /* 0x000fe400078efcff */
[----:B------:R-:W-:Y:S01]  /*cf00*/  FSEL R5, R0, R11, P2 ;  /* 0x0000000b00057208 */ /* 0x000fe20001000000 */
[----:B------:R-:W-:Y:S01]  /*cf10*/  DSETP.MIN.AND P0, P1, R2, 1, PT ;  /* 0x3ff000000200742a */ /* 0x000fe20003900000 */
[----:B------:R-:W-:Y:S01]  /*cf20*/  SEL R6, R6, R7, P4 ;  /* 0x0000000706067207 */ /* 0x000fe20002000000 */
[----:B------:R-:W-:Y:S01]  /*cf30*/  IMAD.MOV.U32 R0, RZ, RZ, R2 ;  /* 0x000000ffff007224 */ /* 0x000fe200078e0002 */
[----:B------:R-:W-:Y:S01]  /*cf40*/  @P3 LOP3.LUT R5, R11, 0x80000, RZ, 0xfc, !PT ;  /* 0x000800000b053812 */ /* 0x000fe200078efcff */
[----:B------:R-:W-:Y:S01]  /*cf50*/  HFMA2 R11, -RZ, RZ, 4.76837158203125e-07, 0 ;  /* 0x00080000ff0b7431 */ /* 0x000fe200000001ff */
[----:B------:R-:W-:Y:S01]  /*cf60*/  MOV R7, R9 ;  /* 0x0000000900077202 */ /* 0x000fe20000000f00 */
[----:B------:R-:W-:Y:S01]  /*cf70*/  IMAD.MOV.U32 R2, RZ, RZ, R4 ;  /* 0x000000ffff027224 */ /* 0x000fe200078e0004 */
[----:B------:R-:W-:Y:S01]  /*cf80*/  MOV R8, R5 ;  /* 0x0000000500087202 */ /* 0x000fe20000000f00 */
[----:B------:R-:W-:Y:S01]  /*cf90*/  IMAD.MOV.U32 R9, RZ, RZ, 0x80000 ;  /* 0x00080000ff097424 */ /* 0x000fe200078e00ff */
[----:B------:R-:W-:-:S02]  /*cfa0*/  DSETP.MIN.AND P2, P3, R4, 1, PT ;  /* 0x3ff000000400742a */ /* 0x000fc40003b40000 */
[----:B------:R-:W-:Y:S01]  /*cfb0*/  DSETP.MIN.AND P4, P5, R6, 1, PT ;  /* 0x3ff000000600742a */ /* 0x000fe20003d80000 */
[----:B------:R-:W-:Y:S01]  /*cfc0*/  IMAD.MOV.U32 R4, RZ, RZ, R7 ;  /* 0x000000ffff047224 */ /* 0x000fe200078e0007 */
[----:B------:R-:W-:Y:S02]  /*cfd0*/  FSEL R5, R3, 1.875, P0 ;  /* 0x3ff0000003057808 */ /* 0x000fe40000000000 */
[----:B------:R-:W-:Y:S02]  /*cfe0*/  FSEL R3, R8, 1.875, P2 ;  /* 0x3ff0000008037808 */ /* 0x000fe40001000000 */
[----:B------:R-:W-:Y:S02]  /*cff0*/  FSEL R45, R4, 1.875, P4 ;  /* 0x3ff00000042d7808 */ /* 0x000fe40002000000 */
[----:B------:R-:W-:Y:S02]  /*d000*/  @P1 LOP3.LUT R5, R9, 0x3ff00000, RZ, 0xfc, !PT ;  /* 0x3ff0000009051812 */ /* 0x000fe400078efcff */
[----:B------:R-:W-:-:S02]  /*d010*/  SEL R4, R0, RZ, P0 ;  /* 0x000000ff00047207 */ /* 0x000fc40000000000 */
[----:B------:R-:W-:Y:S02]  /*d020*/  @P3 LOP3.LUT R3, R10, 0x3ff00000, RZ, 0xfc, !PT ;  /* 0x3ff000000a033812 */ /* 0x000fe400078efcff */
[----:B------:R-:W-:Y:S02]  /*d030*/  @P5 LOP3.LUT R45, R11, 0x3ff00000, RZ, 0xfc, !PT ;  /* 0x3ff000000b2d5812 */ /* 0x000fe400078efcff */
[----:B------:R-:W-:Y:S02]  /*d040*/  SEL R2, R2, RZ, P2 ;  /* 0x000000ff02027207 */ /* 0x000fe40001000000 */
[----:B------:R-:W-:-:S07]  /*d050*/  SEL R44, R6, RZ, P4 ;  /* 0x000000ff062c7207 */ /* 0x000fce0002000000 */
.L_x_131:
[----:B------:R-:W-:Y:S05]  /*d060*/  BSYNC.RECONVERGENT B5 ;  /* 0x0000000000057941 */ /* 0x000fea0003800200 */
.L_x_130:
[----:B------:R-:W-:Y:S02]  /*d070*/  DMUL R4, R4, 255 ;  /* 0x406fe00004047828 */ /* 0x000fe40000000000 */
[----:B------:R-:W-:Y:S02]  /*d080*/  DMUL R2, R2, 255 ;  /* 0x406fe00002027828 */ /* 0x000fe40000000000 */
[----:B------:R-:W-:-:S06]  /*d090*/  DMUL R44, R44, 255 ;  /* 0x406fe0002c2c7828 */ /* 0x000fcc0000000000 */
[----:B------:R-:W0:Y:S08]  /*d0a0*/  F2I.U32.F64.TRUNC R4, R4 ;  /* 0x0000000400047311 */ /* 0x000e30000030d000 */
[----:B------:R-:W1:Y:S01]  /*d0b0*/  F2I.U32.F64.TRUNC R2, R2 ;  /* 0x0000000200027311 */ /* 0x000e62000030d000 */
[----:B0-----:R-:W-:-:S07]  /*d0c0*/  PRMT R6, R4, 0x7610, R6 ;  /* 0x0000761004067816 */ /* 0x001fce0000000006 */
[----:B------:R-:W0:Y:S01]  /*d0d0*/  F2I.U32.F64.TRUNC R44, R44 ;  /* 0x0000002c002c7311 */ /* 0x000e22000030d000 */
[----:B-1----:R-:W-:Y:S02]  /*d0e0*/  PRMT R7, R2, 0x7610, R7 ;  /* 0x0000761002077816 */ /* 0x002fe40000000007 */
[----:B0-----:R-:W-:-:S07]  /*d0f0*/  PRMT R31, R44, 0x7610, R31 ;  /* 0x000076102c1f7816 */ /* 0x001fce000000001f */
.L_x_57:
[----:B------:R-:W-:Y:S05]  /*d100*/  BSYNC.RECONVERGENT B3 ;  /* 0x0000000000037941 */ /* 0x000fea0003800200 */
.L_x_56:
[----:B------:R-:W0:Y:S01]  /*d110*/  LDCU.64 UR8, c[0x0][0x3b8] ;  /* 0x00007700ff0877ac */ /* 0x000e220008000a00 */
[----:B------:R-:W1:Y:S01]  /*d120*/  LDC.64 R2, c[0x0][0x3c8] ;  /* 0x0000f200ff027b82 */ /* 0x000e620000000a00 */
[----:B------:R-:W-:Y:S02]  /*d130*/  LOP3.LUT R0, RZ, R24, RZ, 0x33, !PT ;  /* 0x00000018ff007212 */ /* 0x000fe400078e33ff */
[----:B------:R-:W-:Y:S02]  /*d140*/  LOP3.LUT R7, R7, 0xffff, RZ, 0xc0, !PT ;  /* 0x0000ffff07077812 */ /* 0x000fe400078ec0ff */
[----:B------:R-:W-:Y:S02]  /*d150*/  LOP3.LUT R6, R6, 0xffff, RZ, 0xc0, !PT ;  /* 0x0000ffff06067812 */ /* 0x000fe400078ec0ff */
[----:B------:R-:W-:Y:S02]  /*d160*/  LOP3.LUT R31, R31, 0xffff, RZ, 0xc0, !PT ;  /* 0x0000ffff1f1f7812 */ /* 0x000fe400078ec0ff */
[----:B------:R-:W-:-:S02]  /*d170*/  PRMT R6, R6, 0x3340, R7 ;  /* 0x0000334006067816 */ /* 0x000fc40000000007 */
[----:B------:R-:W-:Y:S02]  /*d180*/  PRMT R31, R31, 0x3340, RZ ;  /* 0x000033401f1f7816 */ /* 0x000fe400000000ff */
[----:B------:R-:W-:Y:S02]  /*d190*/  IADD3 R24, PT, PT, R27, R24, RZ ;  /* 0x000000181b187210 */ /* 0x000fe40007ffe0ff */
[----:B------:R-:W-:Y:S01]  /*d1a0*/  PRMT R31, R6, 0x5410, R31 ;  /* 0x00005410061f7816 */ /* 0x000fe2000000001f */
[----:B0-----:R-:W-:Y:S01]  /*d1b0*/  VIADD R5, R0, UR9 ;  /* 0x0000000900057c36 */ /* 0x001fe20008000000 */
[----:B------:R-:W-:-:S03]  /*d1c0*/  ISETP.GE.AND P0, PT, R24, UR9, PT ;  /* 0x0000000918007c0c */ /* 0x000fc6000bf06270 */
[----:B------:R-:W-:-:S04]  /*d1d0*/  IMAD R5, R5, UR8, R28 ;  /* 0x0000000805057c24 */ /* 0x000fc8000f8e021c */
[----:B-1----:R-:W-:-:S05]  /*d1e0*/  IMAD.WIDE R2, R5, 0x4, R2 ;  /* 0x0000000405027825 */ /* 0x002fca00078e0202 */
[----:B------:R0:W-:Y:S01]  /*d1f0*/  STG.E desc[UR6][R2.64], R31 ;  /* 0x0000001f02007986 */ /* 0x0001e2000c101906 */
[----:B------:R-:W-:Y:S05]  /*d200*/  @!P0 BRA `(.L_x_220) ;  /* 0xffffff4800388947 */ /* 0x000fea000383ffff */
.L_x_29:
[----:B------:R-:W-:Y:S05]  /*d210*/  BSYNC.RECONVERGENT B2 ;  /* 0x0000000000027941 */ /* 0x000fea0003800200 */
.L_x_28:
[----:B------:R-:W1:Y:S01]  /*d220*/  LDCU UR4, c[0x0][0x360] ;  /* 0x00006c00ff0477ac */ /* 0x000e620008000800 */
[----:B0-----:R-:W1:Y:S01]  /*d230*/  LDC R3, c[0x0][0x370] ;  /* 0x0000dc00ff037b82 */ /* 0x001e620000000800 */
[----:B------:R-:W0:Y:S01]  /*d240*/  LDCU UR8, c[0x0][0x3b8] ;  /* 0x00007700ff0877ac */ /* 0x000e220008000800 */
[----:B-1----:R-:W-:-:S05]  /*d250*/  IMAD R28, R3, UR4, R28 ;  /* 0x00000004031c7c24 */ /* 0x002fca000f8e021c */
[----:B0-----:R-:W-:-:S13]  /*d260*/  ISETP.GE.AND P0, PT, R28, UR8, PT ;  /* 0x000000081c007c0c */ /* 0x001fda000bf06270 */
[----:B------:R-:W-:Y:S05]  /*d270*/  @!P0 BRA `(.L_x_221) ;  /* 0xffffff4400f48947 */ /* 0x000fea000383ffff */
.L_x_23:
[----:B------:R-:W-:Y:S05]  /*d280*/  BSYNC.RECONVERGENT B1 ;  /* 0x0000000000017941 */ /* 0x000fea0003800200 */
.L_x_22:
[----:B------:R-:W0:Y:S01]  /*d290*/  S2R R0, SR_LANEID ;  /* 0x0000000000007919 */ /* 0x000e220000000000 */
[----:B------:R-:W1:Y:S08]  /*d2a0*/  REDUX.SUM UR8, R29 ;  /* 0x000000001d0873c4 */ /* 0x000e70000000c000 */
[----:B------:R-:W2:Y:S01]  /*d2b0*/  LDC.64 R2, c[0x0][0x3e0] ;  /* 0x0000f800ff027b82 */ /* 0x000ea20000000a00 */
[----:B------:R-:W-:-:S02]  /*d2c0*/  VOTEU.ANY UR4, UPT, PT ;  /* 0x0000000000047886 */ /* 0x000fc400038e0100 */
[----:B------:R-:W-:Y:S01]  /*d2d0*/  UFLO.U32 UR4, UR4 ;  /* 0x00000004000472bd */ /* 0x000fe200080e0000 */
[----:B-1----:R-:W-:-:S05]  /*d2e0*/  IMAD.U32 R5, RZ, RZ, UR8 ;  /* 0x00000008ff057e24 */ /* 0x002fca000f8e00ff */
[----:B0-----:R-:W-:-:S13]  /*d2f0*/  ISETP.EQ.U32.AND P0, PT, R0, UR4, PT ;  /* 0x0000000400007c0c */ /* 0x001fda000bf02070 */
[----:B--2---:R-:W-:Y:S01]  /*d300*/  @P0 REDG.E.ADD.STRONG.GPU desc[UR6][R2.64], R5 ;  /* 0x000000050200098e */ /* 0x004fe2000c12e106 */
[----:B------:R-:W-:Y:S05]  /*d310*/  EXIT ;  /* 0x000000000000794d */ /* 0x000fea0003800000 */
        .weak           $__internal_0_$__cuda_sm20_dblrcp_rn_slowpath_v3
        .type           $__internal_0_$__cuda_sm20_dblrcp_rn_slowpath_v3,@function
        .size           $__internal_0_$__cuda_sm20_dblrcp_rn_slowpath_v3,($__internal_1_$__cuda_sm20_div_rn_f64_full - $__internal_0_$__cuda_sm20_dblrcp_rn_slowpath_v3)
$__internal_0_$__cuda_sm20_dblrcp_rn_slowpath_v3:
[----:B------:R-:W-:Y:S01]  /*d320*/  DSETP.GTU.AND P0, PT, |R8|, +INF , PT ;  /* 0x7ff000000800742a */ /* 0x000fe20003f0c200 */
[----:B------:R-:W-:-:S13]  /*d330*/  BSSY.RECONVERGENT B2, `(.L_x_222) ;  /* 0x0000024000027945 */ /* 0x000fda0003800200 */
[----:B------:R-:W-:Y:S05]  /*d340*/  @P0 BRA `(.L_x_223) ;  /* 0x0000000000800947 */ /* 0x000fea0003800000 */
[----:B------:R-:W-:-:S05]  /*d350*/  LOP3.LUT R4, R9, 0x7fffffff, RZ, 0xc0, !PT ;  /* 0x7fffffff09047812 */ /* 0x000fca00078ec0ff */
[----:B------:R-:W-:-:S05]  /*d360*/  VIADD R2, R4, 0xffffffff ;  /* 0xffffffff04027836 */ /* 0x000fca0000000000 */
[----:B------:R-:W-:-:S13]  /*d370*/  ISETP.GE.U32.AND P0, PT, R2, 0x7fefffff, PT ;  /* 0x7fefffff0200780c */ /* 0x000fda0003f06070 */
[----:B------:R-:W-:Y:S02]  /*d380*/  @P0 LOP3.LUT R3, R9, 0x7ff00000, RZ, 0x3c, !PT ;  /* 0x7ff0000009030812 */ /* 0x000fe400078e3cff */
[----:B------:R-:W-:Y:S01]  /*d390*/  @P0 MOV R2, RZ ;  /* 0x000000ff00020202 */ /* 0x000fe20000000f00 */
[----:B------:R-:W-:Y:S06]  /*d3a0*/  @P0 BRA `(.L_x_224) ;  /* 0x0000000000700947 */ /* 0x000fec0003800000 */
[----:B------:R-:W-:-:S13]  /*d3b0*/  ISETP.GE.U32.AND P0, PT, R4, 0x1000001, PT ;  /* 0x010000010400780c */ /* 0x000fda0003f06070 */
[----:B------:R-:W-:Y:S05]  /*d3c0*/  @!P0 BRA `(.L_x_225) ;  /* 0x0000000000388947 */ /* 0x000fea0003800000 */
[----:B------:R-:W-:Y:S01]  /*d3d0*/  VIADD R3, R9, 0xc0200000 ;  /* 0xc020000009037836 */ /* 0x000fe20000000000 */
[----:B------:R-:W-:Y:S01]  /*d3e0*/  MOV R4, R7 ;  /* 0x0000000700047202 */ /* 0x000fe20000000f00 */
[----:B------:R-:W-:Y:S02]  /*d3f0*/  IMAD.MOV.U32 R2, RZ, RZ, R8 ;  /* 0x000000ffff027224 */ /* 0x000fe400078e0008 */
[----:B------:R-:W0:Y:S04]  /*d400*/  MUFU.RCP64H R5, R3 ;  /* 0x0000000300057308 */ /* 0x000e280000001800 */
[----:B0-----:R-:W-:-:S08]  /*d410*/  DFMA R6, -R2, R4, 1 ;  /* 0x3ff000000206742b */ /* 0x001fd00000000104 */
[----:B------:R-:W-:-:S08]  /*d420*/  DFMA R6, R6, R6, R6 ;  /* 0x000000060606722b */ /* 0x000fd00000000006 */
[----:B------:R-:W-:-:S08]  /*d430*/  DFMA R6, R4, R6, R4 ;  /* 0x000000060406722b */ /* 0x000fd00000000004 */
[----:B------:R-:W-:-:S08]  /*d440*/  DFMA R4, -R2, R6, 1 ;  /* 0x3ff000000204742b */ /* 0x000fd00000000106 */
[----:B------:R-:W-:-:S08]  /*d450*/  DFMA R4, R6, R4, R6 ;  /* 0x000000040604722b */ /* 0x000fd00000000006 */
[----:B------:R-:W-:-:S08]  /*d460*/  DMUL R4, R4, 2.2250738585072013831e-308 ;  /* 0x0010000004047828 */ /* 0x000fd00000000000 */
[----:B------:R-:W-:-:S08]  /*d470*/  DFMA R6, -R8, R4, 1 ;  /* 0x3ff000000806742b */ /* 0x000fd00000000104 */
[----:B------:R-:W-:-:S08]  /*d480*/  DFMA R6, R6, R6, R6 ;  /* 0x000000060606722b */ /* 0x000fd00000000006 */
[----:B------:R-:W-:Y:S01]  /*d490*/  DFMA R2, R4, R6, R4 ;  /* 0x000000060402722b */ /* 0x000fe20000000004 */
[----:B------:R-:W-:Y:S10]  /*d4a0*/  BRA `(.L_x_224) ;  /* 0x0000000000307947 */ /* 0x000ff40003800000 */
.L_x_225:
[----:B------:R-:W-:Y:S01]  /*d4b0*/  DMUL R4, R8, 8.11296384146066816958e+31 ;  /* 0x4690000008047828 */ /* 0x000fe20000000000 */
[----:B------:R-:W-:-:S05]  /*d4c0*/  IMAD.MOV.U32 R2, RZ, RZ, R7 ;  /* 0x000000ffff027224 */ /* 0x000fca00078e0007 */
[----:B------:R-:W0:Y:S02]  /*d4d0*/  MUFU.RCP64H R3, R5 ;  /* 0x0000000500037308 */ /* 0x000e240000001800 */
[----:B0-----:R-:W-:-:S08]  /*d4e0*/  DFMA R6, -R4, R2, 1 ;  /* 0x3ff000000406742b */ /* 0x001fd00000000102 */
[----:B------:R-:W-:-:S08]  /*d4f0*/  DFMA R6, R6, R6, R6 ;  /* 0x000000060606722b */ /* 0x000fd00000000006 */
[----:B------:R-:W-:-:S08]  /*d500*/  DFMA R6, R2, R6, R2 ;  /* 0x000000060206722b */ /* 0x000fd00000000002 */
[----:B------:R-:W-:-:S08]  /*d510*/  DFMA R2, -R4, R6, 1 ;  /* 0x3ff000000402742b */ /* 0x000fd00000000106 */
[----:B------:R-:W-:-:S08]  /*d520*/  DFMA R2, R6, R2, R6 ;  /* 0x000000020602722b */ /* 0x000fd00000000006 */
[----:B------:R-:W-:Y:S01]  /*d530*/  DMUL R2, R2, 8.11296384146066816958e+31 ;  /* 0x4690000002027828 */ /* 0x000fe20000000000 */
[----:B------:R-:W-:Y:S10]  /*d540*/  BRA `(.L_x_224) ;  /* 0x0000000000087947 */ /* 0x000ff40003800000 */
.L_x_223:
[----:B------:R-:W-:Y:S01]  /*d550*/  LOP3.LUT R3, R9, 0x80000, RZ, 0xfc, !PT ;  /* 0x0008000009037812 */ /* 0x000fe200078efcff */
[----:B------:R-:W-:-:S07]  /*d560*/  IMAD.MOV.U32 R2, RZ, RZ, R8 ;  /* 0x000000ffff027224 */ /* 0x000fce00078e0008 */
.L_x_224:
[----:B------:R-:W-:Y:S05]  /*d570*/  BSYNC.RECONVERGENT B2 ;  /* 0x0000000000027941 */ /* 0x000fea0003800200 */
.L_x_222:
[----:B------:R-:W-:Y:S02]  /*d580*/  IMAD.MOV.U32 R7, RZ, RZ, R3 ;  /* 0x000000ffff077224 */ /* 0x000fe400078e0003 */
[----:B------:R-:W-:Y:S01]  /*d590*/  HFMA2 R3, -RZ, RZ, 0, 0 ;  /* 0x00000000ff037431 */ /* 0x000fe200000001ff */
[----:B------:R-:W-:Y:S01]  /*d5a0*/  MOV R6, R2 ;  /* 0x0000000200067202 */ /* 0x000fe20000000f00 */
[----:B------:R-:W-:-:S04]  /*d5b0*/  IMAD.MOV.U32 R2, RZ, RZ, R0 ;  /* 0x000000ffff027224 */ /* 0x000fc800078e0000 */
[----:B------:R-:W-:Y:S05]  /*d5c0*/  RET.REL.NODEC R2 `(_Z10render_gpuP4trig4vec3S1_iidP6uchar4iPS1_Pi) ;  /* 0xffffff28028c7950 */ /* 0x000fea0003c3ffff */
        .weak           $__internal_1_$__cuda_sm20_div_rn_f64_full
        .type           $__internal_1_$__cuda_sm20_div_rn_f64_full,@function
        .size           $__internal_1_$__cuda_sm20_div_rn_f64_full,($__internal_2_$__cuda_sm20_dsqrt_rn_f64_mediumpath_v1 - $__internal_1_$__cuda_sm20_div_rn_f64_full)
$__internal_1_$__cuda_sm20_div_rn_f64_full:
[----:B------:R-:W-:Y:S01]  /*d5d0*/  IMAD.MOV.U32 R107, RZ, RZ, R31 ;  /* 0x000000ffff6b7224 */ /* 0x000fe200078e001f */
[C---:B------:R-:W-:Y:S01]  /*d5e0*/  FSETP.GEU.AND P0, PT, |R37|.reuse, 1.469367938527859385e-39, PT ;  /* 0x001000002500780b */ /* 0x040fe20003f0e200 */
[----:B------:R-:W-:Y:S01]  /*d5f0*/  IMAD.MOV.U32 R41, RZ, RZ, R37 ;  /* 0x000000ffff297224 */ /* 0x000fe200078e0025 */
[----:B------:R-:W-:Y:S01]  /*d600*/  LOP3.LUT R31, R37, 0x800fffff, RZ, 0xc0, !PT ;  /* 0x800fffff251f7812 */ /* 0x000fe200078ec0ff */
[----:B------:R-:W-:Y:S01]  /*d610*/  IMAD.MOV.U32 R106, RZ, RZ, R32 ;  /* 0x000000ffff6a7224 */ /* 0x000fe200078e0020 */
[----:B------:R-:W-:Y:S01]  /*d620*/  FSETP.GEU.AND P3, PT, |R107|, 1.469367938527859385e-39, PT ;  /* 0x001000006b00780b */ /* 0x000fe20003f6e200 */
[----:B------:R-:W-:Y:S01]  /*d630*/  IMAD.MOV.U32 R42, RZ, RZ, R36 ;  /* 0x000000ffff2a7224 */ /* 0x000fe200078e0024 */
[----:B------:R-:W-:Y:S01]  /*d640*/  MOV R40, R36 ;  /* 0x0000002400287202 */ /* 0x000fe20000000f00 */
[----:B------:R-:W-:Y:S01]  /*d650*/  IMAD.MOV.U32 R110, RZ, RZ, R106 ;  /* 0x000000ffff6e7224 */ /* 0x000fe200078e006a */
[----:B------:R-:W-:Y:S01]  /*d660*/  LOP3.LUT R43, R31, 0x3ff00000, RZ, 0xfc, !PT ;  /* 0x3ff000001f2b7812 */ /* 0x000fe200078efcff */
[----:B------:R-:W-:Y:S01]  /*d670*/  BSSY.RECONVERGENT B0, `(.L_x_226) ;  /* 0x0000056000007945 */ /* 0x000fe20003800200 */
[----:B------:R-:W-:-:S02]  /*d680*/  LOP3.LUT R32, R107, 0x7ff00000, RZ, 0xc0, !PT ;  /* 0x7ff000006b207812 */ /* 0x000fc400078ec0ff */
[----:B------:R-:W-:Y:S01]  /*d690*/  LOP3.LUT R33, R37, 0x7ff00000, RZ, 0xc0, !PT ;  /* 0x7ff0000025217812 */ /* 0x000fe200078ec0ff */
[----:B------:R-:W-:-:S03]  /*d6a0*/  @!P0 DMUL R42, R40, 8.98846567431157953865e+307 ;  /* 0x7fe00000282a8828 */ /* 0x000fc60000000000 */
[C---:B------:R-:W-:Y:S01]  /*d6b0*/  ISETP.GE.U32.AND P2, PT, R32.reuse, R33, PT ;  /* 0x000000212000720c */ /* 0x040fe20003f46070 */
[----:B------:R-:W-:Y:S01]  /*d6c0*/  @!P3 IMAD.MOV.U32 R108, RZ, RZ, RZ ;  /* 0x000000ffff6cb224 */ /* 0x000fe200078e00ff */
[----:B------:R-:W-:Y:S01]  /*d6d0*/  @!P3 LOP3.LUT R31, R41, 0x7ff00000, RZ, 0xc0, !PT ;  /* 0x7ff00000291fb812 */ /* 0x000fe200078ec0ff */
[----:B------:R-:W0:Y:S03]  /*d6e0*/  MUFU.RCP64H R37, R43 ;  /* 0x0000002b00257308 */ /* 0x000e260000001800 */
[----:B------:R-:W-:Y:S02]  /*d6f0*/  @!P3 ISETP.GE.U32.AND P4, PT, R32, R31, PT ;  /* 0x0000001f2000b20c */ /* 0x000fe40003f86070 */
[----:B------:R-:W-:Y:S02]  /*d700*/  MOV R31, 0x1ca00000 ;  /* 0x1ca00000001f7802 */ /* 0x000fe40000000f00 */
[----:B------:R-:W-:-:S02]  /*d710*/  @!P0 LOP3.LUT R33, R43, 0x7ff00000, RZ, 0xc0, !PT ;  /* 0x7ff000002b218812 */ /* 0x000fc400078ec0ff */
[C---:B------:R-:W-:Y:S02]  /*d720*/  @!P3 SEL R35, R31.reuse, 0x63400000, !P4 ;  /* 0x634000001f23b807 */ /* 0x040fe40006000000 */
[----:B------:R-:W-:Y:S02]  /*d730*/  SEL R36, R31, 0x63400000, !P2 ;  /* 0x634000001f247807 */ /* 0x000fe40005000000 */
[--C-:B------:R-:W-:Y:S02]  /*d740*/  @!P3 LOP3.LUT R35, R35, 0x80000000, R107.reuse, 0xf8, !PT ;  /* 0x800000002323b812 */ /* 0x100fe400078ef86b */
[----:B------:R-:W-:Y:S02]  /*d750*/  LOP3.LUT R111, R36, 0x800fffff, R107, 0xf8, !PT ;  /* 0x800fffff246f7812 */ /* 0x000fe400078ef86b */
[----:B------:R-:W-:Y:S01]  /*d760*/  @!P3 LOP3.LUT R109, R35, 0x100000, RZ, 0xfc, !PT ;  /* 0x00100000236db812 */ /* 0x000fe200078efcff */
[----:B------:R-:W-:Y:S01]  /*d770*/  IMAD.MOV.U32 R35, RZ, RZ, R32 ;  /* 0x000000ffff237224 */ /* 0x000fe200078e0020 */
[----:B------:R-:W-:-:S04]  /*d780*/  MOV R36, 0x1 ;  /* 0x0000000100247802 */ /* 0x000fc80000000f00 */
[----:B------:R-:W-:Y:S02]  /*d790*/  @!P3 DFMA R110, R110, 2, -R108 ;  /* 0x400000006e6eb82b */ /* 0x000fe4000000086c */
[----:B0-----:R-:W-:-:S08]  /*d7a0*/  DFMA R108, R36, -R42, 1 ;  /* 0x3ff00000246c742b */ /* 0x001fd0000000082a */
[----:B------:R-:W-:Y:S01]  /*d7b0*/  DFMA R108, R108, R108, R108 ;  /* 0x0000006c6c6c722b */ /* 0x000fe2000000006c */
[----:B------:R-:W-:-:S07]  /*d7c0*/  @!P3 LOP3.LUT R35, R111, 0x7ff00000, RZ, 0xc0, !PT ;  /* 0x7ff000006f23b812 */ /* 0x000fce00078ec0ff */
[----:B------:R-:W-:-:S08]  /*d7d0*/  DFMA R36, R36, R108, R36 ;  /* 0x0000006c2424722b */ /* 0x000fd00000000024 */
[----:B------:R-:W-:-:S08]  /*d7e0*/  DFMA R112, R36, -R42, 1 ;  /* 0x3ff000002470742b */ /* 0x000fd0000000082a */
[----:B------:R-:W-:-:S08]  /*d7f0*/  DFMA R112, R36, R112, R36 ;  /* 0x000000702470722b */ /* 0x000fd00000000024 */
[----:B------:R-:W-:-:S08]  /*d800*/  DMUL R36, R112, R110 ;  /* 0x0000006e70247228 */ /* 0x000fd00000000000 */
[----:B------:R-:W-:-:S08]  /*d810*/  DFMA R108, R36, -R42, R110 ;  /* 0x8000002a246c722b */ /* 0x000fd0000000006e */
[----:B------:R-:W-:Y:S01]  /*d820*/  DFMA R108, R112, R108, R36 ;  /* 0x0000006c706c722b */ /* 0x000fe20000000024 */
[----:B------:R-:W-:-:S05]  /*d830*/  VIADD R36, R35, 0xffffffff ;  /* 0xffffffff23247836 */ /* 0x000fca0000000000 */
[----:B------:R-:W-:Y:S02]  /*d840*/  ISETP.GT.U32.AND P0, PT, R36, 0x7feffffe, PT ;  /* 0x7feffffe2400780c */ /* 0x000fe40003f04070 */
[----:B------:R-:W-:-:S04]  /*d850*/  IADD3 R36, PT, PT, R33, -0x1, RZ ;  /* 0xffffffff21247810 */ /* 0x000fc80007ffe0ff */
[----:B------:R-:W-:-:S13]  /*d860*/  ISETP.GT.U32.OR P0, PT, R36, 0x7feffffe, P0 ;  /* 0x7feffffe2400780c */ /* 0x000fda0000704470 */
[----:B------:R-:W-:Y:S05]  /*d870*/  @P0 BRA `(.L_x_227) ;  /* 0x0000000000740947 */ /* 0x000fea0003800000 */
[----:B------:R-:W-:Y:S02]  /*d880*/  LOP3.LUT R33, R41, 0x7ff00000, RZ, 0xc0, !PT ;  /* 0x7ff0000029217812 */ /* 0x000fe400078ec0ff */
[----:B------:R-:W-:Y:S02]  /*d890*/  MOV R106, RZ ;  /* 0x000000ff006a7202 */ /* 0x000fe40000000f00 */
[CC--:B------:R-:W-:Y:S02]  /*d8a0*/  ISETP.GE.U32.AND P0, PT, R32.reuse, R33.reuse, PT ;  /* 0x000000212000720c */ /* 0x0c0fe40003f06070 */
[----:B------:R-:W-:Y:S02]  /*d8b0*/  VIADDMNMX R32, R32, -R33, 0xb9600000, !PT ;  /* 0xb960000020207446 */ /* 0x000fe40007800921 */
[----:B------:R-:W-:Y:S02]  /*d8c0*/  SEL R31, R31, 0x63400000, !P0 ;  /* 0x634000001f1f7807 */ /* 0x000fe40004000000 */
[----:B------:R-:W-:-:S05]  /*d8d0*/  VIMNMX R32, PT, PT, R32, 0x46a00000, PT ;  /* 0x46a0000020207848 */ /* 0x000fca0003fe0100 */
[----:B------:R-:W-:-:S04]  /*d8e0*/  IMAD.IADD R32, R32, 0x1, -R31 ;  /* 0x0000000120207824 */ /* 0x000fc800078e0a1f */
[----:B------:R-:W-:-:S06]  /*d8f0*/  VIADD R107, R32, 0x7fe00000 ;  /* 0x7fe00000206b7836 */ /* 0x000fcc0000000000 */
[----:B------:R-:W-:-:S10]  /*d900*/  DMUL R36, R108, R106 ;  /* 0x0000006a6c247228 */ /* 0x000fd40000000000 */
[----:B------:R-:W-:-:S13]  /*d910*/  FSETP.GTU.AND P0, PT, |R37|, 1.469367938527859385e-39, PT ;  /* 0x001000002500780b */ /* 0x000fda0003f0c200 */
[----:B------:R-:W-:Y:S05]  /*d920*/  @P0 BRA `(.L_x_228) ;  /* 0x0000000000a80947 */ /* 0x000fea0003800000 */
[----:B------:R-:W-:Y:S01]  /*d930*/  DFMA R42, R108, -R42, R110 ;  /* 0x8000002a6c2a722b */ /* 0x000fe2000000006e */
[----:B------:R-:W-:-:S09]  /*d940*/  IMAD.MOV.U32 R106, RZ, RZ, RZ ;  /* 0x000000ffff6a7224 */ /* 0x000fd200078e00ff */
[C---:B------:R-:W-:Y:S02]  /*d950*/  FSETP.NEU.AND P0, PT, R43.reuse, RZ, PT ;  /* 0x000000ff2b00720b */ /* 0x040fe40003f0d000 */
[----:B------:R-:W-:-:S04]  /*d960*/  LOP3.LUT R31, R43, 0x80000000, R41, 0x48, !PT ;  /* 0x800000002b1f7812 */ /* 0x000fc800078e4829 */
[----:B------:R-:W-:-:S07]  /*d970*/  LOP3.LUT R107, R31, R107, RZ, 0xfc, !PT ;  /* 0x0000006b1f6b7212 */ /* 0x000fce00078efcff */
[----:B------:R-:W-:Y:S05]  /*d980*/  @!P0 BRA `(.L_x_228) ;  /* 0x0000000000908947 */ /* 0x000fea0003800000 */
[----:B------:R-:W-:Y:S01]  /*d990*/  IMAD.MOV R41, RZ, RZ, -R32 ;  /* 0x000000ffff297224 */ /* 0x000fe200078e0a20 */
[----:B------:R-:W-:Y:S02]  /*d9a0*/  MOV R40, RZ ;  /* 0x000000ff00287202 */ /* 0x000fe40000000f00 */
[----:B------:R-:W-:-:S04]  /*d9b0*/  IADD3 R32, PT, PT, -R32, -0x43300000, RZ ;  /* 0xbcd0000020207810 */ /* 0x000fc80007ffe1ff */
[----:B------:R-:W-:Y:S02]  /*d9c0*/  DFMA R40, R36, -R40, R108 ;  /* 0x800000282428722b */ /* 0x000fe4000000006c */
[----:B------:R-:W-:-:S08]  /*d9d0*/  DMUL.RP R108, R108, R106 ;  /* 0x0000006a6c6c7228 */ /* 0x000fd00000008000 */
[----:B------:R-:W-:Y:S02]  /*d9e0*/  FSETP.NEU.AND P0, PT, |R41|, R32, PT ;  /* 0x000000202900720b */ /* 0x000fe40003f0d200 */
[----:B------:R-:W-:Y:S02]  /*d9f0*/  LOP3.LUT R31, R109, R31, RZ, 0x3c, !PT ;  /* 0x0000001f6d1f7212 */ /* 0x000fe400078e3cff */
[----:B------:R-:W-:Y:S02]  /*da00*/  FSEL R32, R108, R36, !P0 ;  /* 0x000000246c207208 */ /* 0x000fe40004000000 */
[----:B------:R-:W-:-:S03]  /*da10*/  FSEL R33, R31, R37, !P0 ;  /* 0x000000251f217208 */ /* 0x000fc60004000000 */
[----:B------:R-:W-:Y:S02]  /*da20*/  IMAD.MOV.U32 R36, RZ, RZ, R32 ;  /* 0x000000ffff247224 */ /* 0x000fe400078e0020 */
[----:B------:R-:W-:Y:S01]  /*da30*/  IMAD.MOV.U32 R37, RZ, RZ, R33 ;  /* 0x000000ffff257224 */ /* 0x000fe200078e0021 */
[----:B------:R-:W-:Y:S06]  /*da40*/  BRA `(.L_x_228) ;  /* 0x0000000000607947 */ /* 0x000fec0003800000 */
.L_x_227:
[----:B------:R-:W-:-:S14]  /*da50*/  DSETP.NAN.AND P0, PT, R106, R106, PT ;  /* 0x0000006a6a00722a */ /* 0x000fdc0003f08000 */
[----:B------:R-:W-:Y:S05]  /*da60*/  @P0 BRA `(.L_x_229) ;  /* 0x00000000004c0947 */ /* 0x000fea0003800000 */
[----:B------:R-:W-:-:S14]  /*da70*/  DSETP.NAN.AND P0, PT, R40, R40, PT ;  /* 0x000000282800722a */ /* 0x000fdc0003f08000 */
[----:B------:R-:W-:Y:S05]  /*da80*/  @P0 BRA `(.L_x_230) ;  /* 0x0000000000340947 */ /* 0x000fea0003800000 */
[----:B------:R-:W-:Y:S01]  /*da90*/  ISETP.NE.AND P0, PT, R35, R33, PT ;  /* 0x000000212300720c */ /* 0x000fe20003f05270 */
[----:B------:R-:W-:Y:S01]  /*daa0*/  IMAD.MOV.U32 R37, RZ, RZ, -0x80000 ;  /* 0xfff80000ff257424 */ /* 0x000fe200078e00ff */
[----:B------:R-:W-:-:S11]  /*dab0*/  MOV R36, 0x0 ;  /* 0x0000000000247802 */ /* 0x000fd60000000f00 */
[----:B------:R-:W-:Y:S05]  /*dac0*/  @!P0 BRA `(.L_x_228) ;  /* 0x0000000000408947 */ /* 0x000fea0003800000 */
[----:B------:R-:W-:Y:S02]  /*dad0*/  ISETP.NE.AND P0, PT, R35, 0x7ff00000, PT ;  /* 0x7ff000002300780c */ /* 0x000fe40003f05270 */
[----:B------:R-:W-:Y:S02]  /*dae0*/  LOP3.LUT R31, R107, 0x80000000, R41, 0x48, !PT ;  /* 0x800000006b1f7812 */ /* 0x000fe400078e4829 */
[----:B------:R-:W-:-:S13]  /*daf0*/  ISETP.EQ.OR P0, PT, R33, RZ, !P0 ;  /* 0x000000ff2100720c */ /* 0x000fda0004702670 */
[----:B------:R-:W-:Y:S01]  /*db00*/  @P0 LOP3.LUT R32, R31, 0x7ff00000, RZ, 0xfc, !PT ;  /* 0x7ff000001f200812 */ /* 0x000fe200078efcff */
[----:B------:R-:W-:Y:S01]  /*db10*/  @!P0 IMAD.MOV.U32 R36, RZ, RZ, RZ ;  /* 0x000000ffff248224 */ /* 0x000fe200078e00ff */
[----:B------:R-:W-:Y:S01]  /*db20*/  @!P0 MOV R37, R31 ;  /* 0x0000001f00258202 */ /* 0x000fe20000000f00 */
[----:B------:R-:W-:Y:S02]  /*db30*/  @P0 IMAD.MOV.U32 R36, RZ, RZ, RZ ;  /* 0x000000ffff240224 */ /* 0x000fe400078e00ff */
[----:B------:R-:W-:Y:S01]  /*db40*/  @P0 IMAD.MOV.U32 R37, RZ, RZ, R32 ;  /* 0x000000ffff250224 */ /* 0x000fe200078e0020 */
[----:B------:R-:W-:Y:S06]  /*db50*/  BRA `(.L_x_228) ;  /* 0x00000000001c7947 */ /* 0x000fec0003800000 */
.L_x_230:
[----:B------:R-:W-:Y:S02]  /*db60*/  LOP3.LUT R31, R41, 0x80000, RZ, 0xfc, !PT ;  /* 0x00080000291f7812 */ /* 0x000fe400078efcff */
[----:B------:R-:W-:-:S03]  /*db70*/  MOV R36, R40 ;  /* 0x0000002800247202 */ /* 0x000fc60000000f00 */
[----:B------:R-:W-:Y:S01]  /*db80*/  IMAD.MOV.U32 R37, RZ, RZ, R31 ;  /* 0x000000ffff257224 */ /* 0x000fe200078e001f */
[----:B------:R-:W-:Y:S06]  /*db90*/  BRA `(.L_x_228) ;  /* 0x00000000000c7947 */ /* 0x000fec0003800000 */
.L_x_229:
[----:B------:R-:W-:Y:S01]  /*dba0*/  LOP3.LUT R31, R107, 0x80000, RZ, 0xfc, !PT ;  /* 0x000800006b1f7812 */ /* 0x000fe200078efcff */
[----:B------:R-:W-:-:S03]  /*dbb0*/  IMAD.MOV.U32 R36, RZ, RZ, R106 ;  /* 0x000000ffff247224 */ /* 0x000fc600078e006a */
[----:B------:R-:W-:-:S07]  /*dbc0*/  MOV R37, R31 ;  /* 0x0000001f00257202 */ /* 0x000fce0000000f00 */
.L_x_228:
[----:B------:R-:W-:Y:S05]  /*dbd0*/  BSYNC.RECONVERGENT B0 ;  /* 0x0000000000007941 */ /* 0x000fea0003800200 */
.L_x_226:
[----:B------:R-:W-:Y:S02]  /*dbe0*/  HFMA2 R35, -RZ, RZ, 0, 0 ;  /* 0x00000000ff237431 */ /* 0x000fe400000001ff */
[----:B------:R-:W-:Y:S02]  /*dbf0*/  IMAD.MOV.U32 R32, RZ, RZ, R36 ;  /* 0x000000ffff207224 */ /* 0x000fe400078e0024 */
[----:B------:R-:W-:Y:S01]  /*dc00*/  IMAD.MOV.U32 R31, RZ, RZ, R37 ;  /* 0x000000ffff1f7224 */ /* 0x000fe200078e0025 */
[----:B------:R-:W-:Y:S06]  /*dc10*/  RET.REL.NODEC R34 `(_Z10render_gpuP4trig4vec3S1_iidP6uchar4iPS1_Pi) ;  /* 0xffffff2022f87950 */ /* 0x000fec0003c3ffff */
        .weak           $__internal_2_$__cuda_sm20_dsqrt_rn_f64_mediumpath_v1
        .type           $__internal_2_$__cuda_sm20_dsqrt_rn_f64_mediumpath_v1,@function
        .size           $__internal_2_$__cuda_sm20_dsqrt_rn_f64_mediumpath_v1,($_Z10render_gpuP4trig4vec3S1_iidP6uchar4iPS1_Pi$__internal_trig_reduction_slowpathd - $__internal_2_$__cuda_sm20_dsqrt_rn_f64_mediumpath_v1)
$__internal_2_$__cuda_sm20_dsqrt_rn_f64_mediumpath_v1:
[----:B------:R-:W-:Y:S01]  /*dc20*/  ISETP.GE.U32.AND P0, PT, R32, -0x3400000, PT ;  /* 0xfcc000002000780c */ /* 0x000fe20003f06070 */
[----:B------:R-:W-:Y:S01]  /*dc30*/  BSSY.RECONVERGENT B0, `(.L_x_231) ;  /* 0x0000028000007945 */ /* 0x000fe20003800200 */
[----:B------:R-:W-:Y:S01]  /*dc40*/  IMAD.MOV.U32 R107, RZ, RZ, R37 ;  /* 0x000000ffff6b7224 */ /* 0x000fe200078e0025 */
[----:B------:R-:W-:Y:S01]  /*dc50*/  MOV R37, R35 ;  /* 0x0000002300257202 */ /* 0x000fe20000000f00 */
[----:B------:R-:W-:Y:S02]  /*dc60*/  IMAD.MOV.U32 R106, RZ, RZ, R38 ;  /* 0x000000ffff6a7224 */ /* 0x000fe400078e0026 */
[----:B------:R-:W-:Y:S02]  /*dc70*/  IMAD.MOV.U32 R41, RZ, RZ, R31 ;  /* 0x000000ffff297224 */ /* 0x000fe400078e001f */
[----:B------:R-:W-:-:S05]  /*dc80*/  IMAD.MOV.U32 R35, RZ, RZ, R33 ;  /* 0x000000ffff237224 */ /* 0x000fca00078e0021 */
[----:B------:R-:W-:Y:S05]  /*dc90*/  @!P0 BRA `(.L_x_232) ;  /* 0x0000000000208947 */ /* 0x000fea0003800000 */
[----:B------:R-:W-:-:S10]  /*dca0*/  DFMA.RM R34, R36, R40, R34 ;  /* 0x000000282422722b */ /* 0x000fd40000004022 */
[----:B------:R-:W-:-:S04]  /*dcb0*/  IADD3 R32, P0, PT, R34, 0x1, RZ ;  /* 0x0000000122207810 */ /* 0x000fc80007f1e0ff */
[----:B------:R-:W-:-:S06]  /*dcc0*/  IADD3.X R33, PT, PT, RZ, R35, RZ, P0, !PT ;  /* 0x00000023ff217210 */ /* 0x000fcc00007fe4ff */
[----:B------:R-:W-:-:S08]  /*dcd0*/  DFMA.RP R106, -R34, R32, R106 ;  /* 0x00000020226a722b */ /* 0x000fd0000000816a */
[----:B------:R-:W-:-:S06]  /*dce0*/  DSETP.GT.AND P0, PT, R106, RZ, PT ;  /* 0x000000ff6a00722a */ /* 0x000fcc0003f04000 */
[----:B------:R-:W-:Y:S02]  /*dcf0*/  FSEL R32, R32, R34, P0 ;  /* 0x0000002220207208 */ /* 0x000fe40000000000 */
[----:B------:R-:W-:Y:S01]  /*dd00*/  FSEL R33, R33, R35, P0 ;  /* 0x0000002321217208 */ /* 0x000fe20000000000 */
[----:B------:R-:W-:Y:S06]  /*dd10*/  BRA `(.L_x_233) ;  /* 0x0000000000647947 */ /* 0x000fec0003800000 */
.L_x_232:
[----:B------:R-:W-:-:S14]  /*dd20*/  DSETP.NE.AND P0, PT, R106, RZ, PT ;  /* 0x000000ff6a00722a */ /* 0x000fdc0003f05000 */
[----:B------:R-:W-:Y:S05]  /*dd30*/  @!P0 BRA `(.L_x_234) ;  /* 0x0000000000588947 */ /* 0x000fea0003800000 */
[----:B------:R-:W-:-:S13]  /*dd40*/  ISETP.GE.AND P0, PT, R107, RZ, PT ;  /* 0x000000ff6b00720c */ /* 0x000fda0003f06270 */
[----:B------:R-:W-:Y:S02]  /*dd50*/  @!P0 IMAD.MOV.U32 R32, RZ, RZ, 0x0 ;  /* 0x00000000ff208424 */ /* 0x000fe400078e00ff */
[----:B------:R-:W-:Y:S01]  /*dd60*/  @!P0 IMAD.MOV.U32 R33, RZ, RZ, -0x80000 ;  /* 0xfff80000ff218424 */ /* 0x000fe200078e00ff */
[----:B------:R-:W-:Y:S06]  /*dd70*/  @!P0 BRA `(.L_x_233) ;  /* 0x00000000004c8947 */ /* 0x000fec0003800000 */
[----:B------:R-:W-:-:S13]  /*dd80*/  ISETP.GT.AND P0, PT, R107, 0x7fefffff, PT ;  /* 0x7fefffff6b00780c */ /* 0x000fda0003f04270 */
[----:B------:R-:W-:Y:S05]  /*dd90*/  @P0 BRA `(.L_x_234) ;  /* 0x0000000000400947 */ /* 0x000fea0003800000 */
[----:B------:R-:W-:Y:S01]  /*dda0*/  DMUL R106, R106, 8.11296384146066816958e+31 ;  /* 0x469000006a6a7828 */ /* 0x000fe20000000000 */
[----:B------:R-:W-:Y:S01]  /*ddb0*/  MOV R36, RZ ;  /* 0x000000ff00247202 */ /* 0x000fe20000000f00 */
[----:B------:R-:W-:Y:S02]  /*ddc0*/  IMAD.MOV.U32 R32, RZ, RZ, 0x0 ;  /* 0x00000000ff207424 */ /* 0x000fe400078e00ff */
[----:B------:R-:W-:Y:S02]  /*ddd0*/  IMAD.MOV.U32 R33, RZ, RZ, 0x3fd80000 ;  /* 0x3fd80000ff217424 */ /* 0x000fe400078e00ff */
[----:B------:R-:W0:Y:S02]  /*dde0*/  MUFU.RSQ64H R37, R107 ;  /* 0x0000006b00257308 */ /* 0x000e240000001c00 */
[----:B0-----:R-:W-:-:S08]  /*ddf0*/  DMUL R34, R36, R36 ;  /* 0x0000002424227228 */ /* 0x001fd00000000000 */
[----:B------:R-:W-:-:S08]  /*de00*/  DFMA R34, R106, -R34, 1 ;  /* 0x3ff000006a22742b */ /* 0x000fd00000000822 */
[----:B------:R-:W-:Y:S02]  /*de10*/  DFMA R32, R34, R32, 0.5 ;  /* 0x3fe000002220742b */ /* 0x000fe40000000020 */
[----:B------:R-:W-:-:S08]  /*de20*/  DMUL R34, R36, R34 ;  /* 0x0000002224227228 */ /* 0x000fd00000000000 */
[----:B------:R-:W-:-:S08]  /*de30*/  DFMA R34, R32, R34, R36 ;  /* 0x000000222022722b */ /* 0x000fd00000000024 */
[----:B------:R-:W-:Y:S02]  /*de40*/  DMUL R32, R106, R34 ;  /* 0x000000226a207228 */ /* 0x000fe40000000000 */
[----:B------:R-:W-:-:S06]  /*de50*/  IADD3 R35, PT, PT, R35, -0x100000, RZ ;  /* 0xfff0000023237810 */ /* 0x000fcc0007ffe0ff */
[----:B------:R-:W-:-:S08]  /*de60*/  DFMA R36, R32, -R32, R106 ;  /* 0x800000202024722b */ /* 0x000fd0000000006a */
[----:B------:R-:W-:-:S10]  /*de70*/  DFMA R32, R34, R36, R32 ;  /* 0x000000242220722b */ /* 0x000fd40000000020 */
[----:B------:R-:W-:Y:S01]  /*de80*/  VIADD R33, R33, 0xfcb00000 ;  /* 0xfcb0000021217836 */ /* 0x000fe20000000000 */
[----:B------:R-:W-:Y:S06]  /*de90*/  BRA `(.L_x_233) ;  /* 0x0000000000047947 */ /* 0x000fec0003800000 */
.L_x_234:
[----:B------:R-:W-:-:S11]  /*dea0*/  DADD R32, R106, R106 ;  /* 0x000000006a207229 */ /* 0x000fd6000000006a */
.L_x_233:
[----:B------:R-:W-:Y:S05]  /*deb0*/  BSYNC.RECONVERGENT B0 ;  /* 0x0000000000007941 */ /* 0x000fea0003800200 */
.L_x_231:
[----:B------:R-:W-:Y:S01]  /*dec0*/  MOV R43, 0x0 ;  /* 0x00000000002b7802 */ /* 0x000fe20000000f00 */
[----:B------:R-:W-:-:S03]  /*ded0*/  IMAD.MOV.U32 R31, RZ, RZ, R33 ;  /* 0x000000ffff1f7224 */ /* 0x000fc600078e0021 */
[----:B------:R-:W-:Y:S05]  /*dee0*/  RET.REL.NODEC R42 `(_Z10render_gpuP4trig4vec3S1_iidP6uchar4iPS1_Pi) ;  /* 0xffffff202a447950 */ /* 0x000fea0003c3ffff */
        .type           $_Z10render_gpuP4trig4vec3S1_iidP6uchar4iPS1_Pi$__internal_trig_reduction_slowpathd,@function
        .size           $_Z10render_gpuP4trig4vec3S1_iidP6uchar4iPS1_Pi$__internal_trig_reduction_slowpathd,(.L_x_246 - $_Z10render_gpuP4trig4vec3S1_iidP6uchar4iPS1_Pi$__internal_trig_reduction_slowpathd)
$_Z10render_gpuP4trig4vec3S1_iidP6uchar4iPS1_Pi$__internal_trig_reduction_slowpathd:
[--C-:B------:R-:W-:Y:S01]  /*def0*/  SHF.R.U32.HI R12, RZ, 0x14, R33.reuse ;  /* 0x00000014ff0c7819 */ /* 0x100fe20000011621 */
[----:B------:R-:W-:Y:S02]  /*df00*/  HFMA2 R0, -RZ, RZ, 0, 0 ;  /* 0x00000000ff007431 */ /* 0x000fe400000001ff */
[----:B------:R-:W-:Y:S01]  /*df10*/  IMAD.MOV.U32 R4, RZ, RZ, R32 ;  /* 0x000000ffff047224 */ /* 0x000fe200078e0020 */
[----:B------:R-:W-:Y:S01]  /*df20*/  LOP3.LUT R2, R12, 0x7ff, RZ, 0xc0, !PT ;  /* 0x000007ff0c027812 */ /* 0x000fe200078ec0ff */
[----:B------:R-:W-:-:S03]  /*df30*/  IMAD.MOV.U32 R5, RZ, RZ, R33 ;  /* 0x000000ffff057224 */ /* 0x000fc600078e0021 */
[----:B------:R-:W-:-:S13]  /*df40*/  ISETP.NE.AND P0, PT, R2, 0x7ff, PT ;  /* 0x000007ff0200780c */ /* 0x000fda0003f05270 */
[----:B------:R-:W-:Y:S05]  /*df50*/  @!P0 BRA `(.L_x_235) ;  /* 0x0000000800448947 */ /* 0x000fea0003800000 */
[----:B------:R-:W-:Y:S01]  /*df60*/  VIADD R0, R2, 0xfffffc00 ;  /* 0xfffffc0002007836 */ /* 0x000fe20000000000 */
[----:B------:R-:W-:Y:S01]  /*df70*/  BSSY.RECONVERGENT B2, `(.L_x_236) ;  /* 0x000002e000027945 */ /* 0x000fe20003800200 */
[----:B------:R-:W-:-:S03]  /*df80*/  CS2R R16, SRZ ;  /* 0x0000000000107805 */ /* 0x000fc6000001ff00 */
[----:B------:R-:W-:Y:S02]  /*df90*/  SHF.R.U32.HI R15, RZ, 0x6, R0 ;  /* 0x00000006ff0f7819 */ /* 0x000fe40000011600 */
[----:B------:R-:W-:Y:S02]  /*dfa0*/  ISETP.GE.U32.AND P0, PT, R0, 0x80, PT ;  /* 0x000000800000780c */ /* 0x000fe40003f06070 */
[C---:B------:R-:W-:Y:S02]  /*dfb0*/  IADD3 R0, PT, PT, -R15.reuse, 0x13, RZ ;  /* 0x000000130f007810 */ /* 0x040fe40007ffe1ff */
[----:B------:R-:W-:Y:S02]  /*dfc0*/  IADD3 R2, PT, PT, -R15, 0xf, RZ ;  /* 0x0000000f0f027810 */ /* 0x000fe40007ffe1ff */
[----:B------:R-:W-:-:S04]  /*dfd0*/  SEL R14, R0, 0x12, P0 ;  /* 0x00000012000e7807 */ /* 0x000fc80000000000 */
[----:B------:R-:W-:-:S13]  /*dfe0*/  ISETP.GE.AND P0, PT, R2, R14, PT ;  /* 0x0000000e0200720c */ /* 0x000fda0003f06270 */
[----:B------:R-:W-:Y:S05]  /*dff0*/  @P0 BRA `(.L_x_237) ;  /* 0x0000000000940947 */ /* 0x000fea0003800000 */
[----:B------:R-:W0:Y:S01]  /*e000*/  LDC.64 R20, c[0x0][0x358] ;  /* 0x0000d600ff147b82 */ /* 0x000e220000000a00 */
[C---:B------:R-:W-:Y:S01]  /*e010*/  SHF.L.U64.HI R3, R4.reuse, 0xb, R5 ;  /* 0x0000000b04037819 */ /* 0x040fe20000010205 */
[----:B------:R-:W-:Y:S01]  /*e020*/  BSSY.RECONVERGENT B3, `(.L_x_238) ;  /* 0x0000021000037945 */ /* 0x000fe20003800200 */
[----:B------:R-:W-:Y:S01]  /*e030*/  IMAD.SHL.U32 R13, R4, 0x800, RZ ;  /* 0x00000800040d7824 */ /* 0x000fe200078e00ff */
[----:B------:R-:W-:Y:S01]  /*e040*/  MOV R9, R2 ;  /* 0x0000000200097202 */ /* 0x000fe20000000f00 */
[----:B------:R-:W-:Y:S01]  /*e050*/  IMAD.MOV.U32 R10, RZ, RZ, RZ ;  /* 0x000000ffff0a7224 */ /* 0x000fe200078e00ff */
[----:B------:R-:W-:Y:S02]  /*e060*/  IADD3 R0, PT, PT, RZ, -R15, -R14 ;  /* 0x8000000fff007210 */ /* 0x000fe40007ffe80e */
[----:B------:R-:W-:Y:S01]  /*e070*/  CS2R R16, SRZ ;  /* 0x0000000000107805 */ /* 0x000fe2000001ff00 */
[----:B------:R-:W1:Y:S01]  /*e080*/  LDC.64 R6, c[0x4][RZ] ;  /* 0x01000000ff067b82 */ /* 0x000e620000000a00 */
[----:B------:R-:W-:-:S07]  /*e090*/  LOP3.LUT R19, R3, 0x80000000, RZ, 0xfc, !PT ;  /* 0x8000000003137812 */ /* 0x000fce00078efcff */
.L_x_239:
[----:B0-----:R-:W-:Y:S01]  /*e0a0*/  R2UR UR4, R20 ;  /* 0x00000000140472ca */ /* 0x001fe200000e0000 */
[----:B-1----:R-:W-:Y:S01]  /*e0b0*/  IMAD.WIDE R2, R9, 0x8, R6 ;  /* 0x0000000809027825 */ /* 0x002fe200078e0206 */
[----:B------:R-:W-:-:S13]  /*e0c0*/  R2UR UR5, R21 ;  /* 0x00000000150572ca */ /* 0x000fda00000e0000 */
[----:B------:R-:W2:Y:S01]  /*e0d0*/  LDG.E.64.CONSTANT R2, desc[UR4][R2.64] ;  /* 0x0000000402027981 */ /* 0x000ea2000c1e9b00 */
[----:B------:R-:W-:Y:S02]  /*e0e0*/  VIADD R0, R0, 0x1 ;  /* 0x0000000100007836 */ /* 0x000fe40000000000 */
[----:B------:R-:W-:Y:S02]  /*e0f0*/  VIADD R9, R9, 0x1 ;  /* 0x0000000109097836 */ /* 0x000fe40000000000 */
[----:B--2---:R-:W-:-:S04]  /*e100*/  IMAD.WIDE.U32 R4, P2, R2, R13, R16 ;  /* 0x0000000d02047225 */ /* 0x004fc80007840010 */
[----:B------:R-:W-:Y:S02]  /*e110*/  IMAD R11, R2, R19, RZ ;  /* 0x00000013020b7224 */ /* 0x000fe400078e02ff */
[CC--:B------:R-:W-:Y:S02]  /*e120*/  IMAD R16, R3.reuse, R13.reuse, RZ ;  /* 0x0000000d03107224 */ /* 0x0c0fe400078e02ff */
[----:B------:R-:W-:Y:S01]  /*e130*/  IMAD.HI.U32 R17, R3, R13, RZ ;  /* 0x0000000d03117227 */ /* 0x000fe200078e00ff */
[----:B------:R-:W-:-:S03]  /*e140*/  IADD3 R5, P0, PT, R11, R5, RZ ;  /* 0x000000050b057210 */ /* 0x000fc60007f1e0ff */
[----:B------:R-:W-:Y:S01]  /*e150*/  IMAD R11, R10, 0x8, R1 ;  /* 0x000000080a0b7824 */ /* 0x000fe200078e0201 */
[----:B------:R-:W-:Y:S01]  /*e160*/  IADD3 R5, P1, PT, R16, R5, RZ ;  /* 0x0000000510057210 */ /* 0x000fe20007f3e0ff */
[----:B------:R-:W-:-:S04]  /*e170*/  IMAD.HI.U32 R16, R2, R19, RZ ;  /* 0x0000001302107227 */ /* 0x000fc800078e00ff */
[CC--:B------:R-:W-:Y:S01]  /*e180*/  IMAD.HI.U32 R18, R3.reuse, R19.reuse, RZ ;  /* 0x0000001303127227 */ /* 0x0c0fe200078e00ff */
[----:B------:R-:W-:Y:S01]  /*e190*/  IADD3.X R2, PT, PT, R16, RZ, RZ, P2, !PT ;  /* 0x000000ff10027210 */ /* 0x000fe200017fe4ff */
[----:B------:R2:W-:Y:S02]  /*e1a0*/  STL.64 [R11], R4 ;  /* 0x000000040b007387 */ /* 0x0005e40000100a00 */
[----:B------:R-:W-:Y:S01]  /*e1b0*/  IMAD R3, R3, R19, RZ ;  /* 0x0000001303037224 */ /* 0x000fe200078e02ff */
[----:B------:R-:W-:Y:S01]  /*e1c0*/  IADD3.X R2, P0, PT, R17, R2, RZ, P0, !PT ;  /* 0x0000000211027210 */ /* 0x000fe2000071e4ff */
[----:B------:R-:W-:-:S03]  /*e1d0*/  VIADD R10, R10, 0x1 ;  /* 0x000000010a0a7836 */ /* 0x000fc60000000000 */
[----:B------:R-:W-:Y:S01]  /*e1e0*/  IADD3.X R16, P1, PT, R3, R2, RZ, P1, !PT ;  /* 0x0000000203107210 */ /* 0x000fe20000f3e4ff */
[----:B------:R-:W-:Y:S01]  /*e1f0*/  IMAD.X R2, RZ, RZ, R18, P0 ;  /* 0x000000ffff027224 */ /* 0x000fe200000e0612 */
[----:B------:R-:W-:-:S04]  /*e200*/  ISETP.NE.AND P0, PT, R0, -0xf, PT ;  /* 0xfffffff10000780c */ /* 0x000fc80003f05270 */
[----:B------:R-:W-:-:S09]  /*e210*/  IADD3.X R17, PT, PT, RZ, R2, RZ, P1, !PT ;  /* 0x00000002ff117210 */ /* 0x000fd20000ffe4ff */
[----:B--2---:R-:W-:Y:S05]  /*e220*/  @P0 BRA `(.L_x_239) ;  /* 0xfffffffc009c0947 */ /* 0x004fea000383ffff */
[----:B------:R-:W-:Y:S05]  /*e230*/  BSYNC.RECONVERGENT B3 ;  /* 0x0000000000037941 */ /* 0x000fea0003800200 */
.L_x_238:
[----:B------:R-:W-:-:S07]  /*e240*/  MOV R2, R14 ;  /* 0x0000000e00027202 */ /* 0x000fce0000000f00 */
.L_x_237:
[----:B------:R-:W-:Y:S05]  /*e250*/  BSYNC.RECONVERGENT B2 ;  /* 0x0000000000027941 */ /* 0x000fea0003800200 */
.L_x_236:
[----:B------:R-:W-:Y:S01]  /*e260*/  LOP3.LUT P0, R21, R12, 0x3f, RZ, 0xc0, !PT ;  /* 0x0000003f0c157812 */ /* 0x000fe2000780c0ff */
[----:B------:R-:W-:-:S04]  /*e270*/  IMAD.IADD R0, R15, 0x1, R2 ;  /* 0x000000010f007824 */ /* 0x000fc800078e0202 */
[----:B------:R-:W-:-:S05]  /*e280*/  IMAD.U32 R19, R0, 0x8, R1 ;  /* 0x0000000800137824 */ /* 0x000fca00078e0001 */
[----:B------:R0:W-:Y:S04]  /*e290*/  STL.64 [R19+-0x78], R16 ;  /* 0xffff881013007387 */ /* 0x0001e80000100a00 */
[----:B------:R-:W2:Y:S04]  /*e2a0*/  @P0 LDL.64 R6, [R1+0x8] ;  /* 0x0000080001060983 */ /* 0x000ea80000100a00 */
[----:B------:R-:W3:Y:S04]  /*e2b0*/  LDL.64 R14, [R1+0x10] ;  /* 0x00001000010e7983 */ /* 0x000ee80000100a00 */
[----:B------:R-:W4:Y:S01]  /*e2c0*/  LDL.64 R2, [R1+0x18] ;  /* 0x0000180001027983 */ /* 0x000f220000100a00 */
[----:B------:R-:W-:Y:S01]  /*e2d0*/  @P0 LOP3.LUT R0, R21, 0x3f, RZ, 0x3c, !PT ;  /* 0x0000003f15000812 */ /* 0x000fe200078e3cff */
[----:B------:R-:W-:Y:S01]  /*e2e0*/  BSSY.RECONVERGENT B2, `(.L_x_240) ;  /* 0x0000034000027945 */ /* 0x000fe20003800200 */
[----:B--2---:R-:W-:-:S02]  /*e2f0*/  @P0 SHF.R.U64 R5, R6, 0x1, R7 ;  /* 0x0000000106050819 */ /* 0x004fc40000001207 */
[----:B------:R-:W-:Y:S02]  /*e300*/  @P0 SHF.R.U32.HI R7, RZ, 0x1, R7 ;  /* 0x00000001ff070819 */ /* 0x000fe40000011607 */
[--C-:B---3--:R-:W-:Y:S02]  /*e310*/  @P0 SHF.R.U32.HI R13, RZ, 0x1, R15.reuse ;  /* 0x00000001ff0d0819 */ /* 0x108fe4000001160f */
[C---:B------:R-:W-:Y:S02]  /*e320*/  @P0 SHF.R.U64 R11, R14.reuse, 0x1, R15 ;  /* 0x000000010e0b0819 */ /* 0x040fe4000000120f */
[----:B------:R-:W-:Y:S02]  /*e330*/  @P0 SHF.R.U64 R4, R5, R0, R7 ;  /* 0x0000000005040219 */ /* 0x000fe40000001207 */
[CC--:B------:R-:W-:Y:S02]  /*e340*/  @P0 SHF.L.U64.HI R6, R14.reuse, R21.reuse, R15 ;  /* 0x000000150e060219 */ /* 0x0c0fe4000001020f */
[----:B------:R-:W-:-:S02]  /*e350*/  @P0 SHF.L.U32 R9, R14, R21, RZ ;  /* 0x000000150e090219 */ /* 0x000fc400000006ff */
[-C--:B------:R-:W-:Y:S02]  /*e360*/  @P0 SHF.R.U32.HI R5, RZ, R0.reuse, R7 ;  /* 0x00000000ff050219 */ /* 0x080fe40000011607 */
[----:B----4-:R-:W-:Y:S02]  /*e370*/  @P0 SHF.L.U32 R7, R2, R21, RZ ;  /* 0x0000001502070219 */ /* 0x010fe400000006ff */
[----:B------:R-:W-:Y:S02]  /*e380*/  @P0 SHF.R.U64 R10, R11, R0, R13 ;  /* 0x000000000b0a0219 */ /* 0x000fe4000000120d */
[----:B------:R-:W-:Y:S02]  /*e390*/  @P0 LOP3.LUT R14, R9, R4, RZ, 0xfc, !PT ;  /* 0x00000004090e0212 */ /* 0x000fe400078efcff */
[----:B------:R-:W-:Y:S02]  /*e3a0*/  @P0 LOP3.LUT R15, R6, R5, RZ, 0xfc, !PT ;  /* 0x00000005060f0212 */ /* 0x000fe400078efcff */
[----:B------:R-:W-:-:S02]  /*e3b0*/  @P0 SHF.L.U64.HI R5, R2, R21, R3 ;  /* 0x0000001502050219 */ /* 0x000fc40000010203 */
[----:B------:R-:W-:Y:S02]  /*e3c0*/  @P0 LOP3.LUT R2, R7, R10, RZ, 0xfc, !PT ;  /* 0x0000000a07020212 */ /* 0x000fe400078efcff */
[----:B------:R-:W-:Y:S02]  /*e3d0*/  @P0 SHF.R.U32.HI R0, RZ, R0, R13 ;  /* 0x00000000ff000219 */ /* 0x000fe4000001160d */
[C---:B------:R-:W-:Y:S02]  /*e3e0*/  SHF.L.U32 R7, R14.reuse, 0x2, RZ ;  /* 0x000000020e077819 */ /* 0x040fe400000006ff */
[----:B------:R-:W-:Y:S02]  /*e3f0*/  SHF.L.U64.HI R13, R14, 0x2, R15 ;  /* 0x000000020e0d7819 */ /* 0x000fe4000001020f */
[----:B------:R-:W-:Y:S02]  /*e400*/  @P0 LOP3.LUT R3, R5, R0, RZ, 0xfc, !PT ;  /* 0x0000000005030212 */ /* 0x000fe400078efcff */
[----:B------:R-:W-:-:S02]  /*e410*/  SHF.L.W.U32.HI R15, R15, 0x2, R2 ;  /* 0x000000020f0f7819 */ /* 0x000fc40000010e02 */
[----:B------:R-:W-:Y:S02]  /*e420*/  IADD3 RZ, P0, PT, RZ, -R7, RZ ;  /* 0x80000007ffff7210 */ /* 0x000fe40007f1e0ff */
[----:B------:R-:W-:Y:S02]  /*e430*/  LOP3.LUT R4, RZ, R13, RZ, 0x33, !PT ;  /* 0x0000000dff047212 */ /* 0x000fe400078e33ff */
[----:B------:R-:W-:Y:S02]  /*e440*/  SHF.L.W.U32.HI R0, R2, 0x2, R3 ;  /* 0x0000000202007819 */ /* 0x000fe40000010e03 */
[----:B------:R-:W-:Y:S02]  /*e450*/  LOP3.LUT R2, RZ, R15, RZ, 0x33, !PT ;  /* 0x0000000fff027212 */ /* 0x000fe400078e33ff */
[----:B------:R-:W-:Y:S02]  /*e460*/  IADD3.X R4, P0, PT, RZ, R4, RZ, P0, !PT ;  /* 0x00000004ff047210 */ /* 0x000fe4000071e4ff */
[----:B------:R-:W-:-:S02]  /*e470*/  LOP3.LUT R5, RZ, R0, RZ, 0x33, !PT ;  /* 0x00000000ff057212 */ /* 0x000fc400078e33ff */
[----:B------:R-:W-:Y:S02]  /*e480*/  IADD3.X R2, P1, PT, RZ, R2, RZ, P0, !PT ;  /* 0x00000002ff027210 */ /* 0x000fe4000073e4ff */
[----:B------:R-:W-:-:S03]  /*e490*/  ISETP.GT.U32.AND P2, PT, R15, -0x1, PT ;  /* 0xffffffff0f00780c */ /* 0x000fc60003f44070 */
[----:B------:R-:W-:Y:S01]  /*e4a0*/  IMAD.X R5, RZ, RZ, R5, P1 ;  /* 0x000000ffff057224 */ /* 0x000fe200008e0605 */
[----:B------:R-:W-:-:S04]  /*e4b0*/  ISETP.GT.AND.EX P0, PT, R0, -0x1, PT, P2 ;  /* 0xffffffff0000780c */ /* 0x000fc80003f04320 */
[----:B------:R-:W-:Y:S02]  /*e4c0*/  SEL R11, R0, R5, P0 ;  /* 0x00000005000b7207 */ /* 0x000fe40000000000 */
[----:B------:R-:W-:Y:S02]  /*e4d0*/  SEL R9, R15, R2, P0 ;  /* 0x000000020f097207 */ /* 0x000fe40000000000 */
[----:B------:R-:W-:Y:S02]  /*e4e0*/  ISETP.NE.U32.AND P1, PT, R11, RZ, PT ;  /* 0x000000ff0b00720c */ /* 0x000fe40003f25070 */
[----:B------:R-:W-:Y:S02]  /*e4f0*/  SEL R4, R13, R4, P0 ;  /* 0x000000040d047207 */ /* 0x000fe40000000000 */
[----:B------:R-:W-:Y:S02]  /*e500*/  SEL R2, R9, R11, !P1 ;  /* 0x0000000b09027207 */ /* 0x000fe40004800000 */
[----:B------:R-:W-:-:S04]  /*e510*/  @!P0 IADD3 R7, PT, PT, -R7, RZ, RZ ;  /* 0x000000ff07078210 */ /* 0x000fc80007ffe1ff */
[----:B------:R-:W1:Y:S02]  /*e520*/  FLO.U32 R2, R2 ;  /* 0x0000000200027300 */ /* 0x000e6400000e0000 */
[C---:B-1----:R-:W-:Y:S02]  /*e530*/  IADD3 R5, PT, PT, -R2.reuse, 0x1f, RZ ;  /* 0x0000001f02057810 */ /* 0x042fe40007ffe1ff */
[----:B------:R-:W-:-:S03]  /*e540*/  IADD3 R6, PT, PT, -R2, 0x3f, RZ ;  /* 0x0000003f02067810 */ /* 0x000fc60007ffe1ff */
[----:B------:R-:W-:-:S05]  /*e550*/  @P1 IMAD.MOV R6, RZ, RZ, R5 ;  /* 0x000000ffff061224 */ /* 0x000fca00078e0205 */
[----:B------:R-:W-:-:S13]  /*e560*/  ISETP.NE.AND P1, PT, R6, RZ, PT ;  /* 0x000000ff0600720c */ /* 0x000fda0003f25270 */
[----:B0-----:R-:W-:Y:S05]  /*e570*/  @!P1 BRA `(.L_x_241) ;  /* 0x0000000000289947 */ /* 0x001fea0003800000 */
[--C-:B------:R-:W-:Y:S02]  /*e580*/  SHF.R.U64 R5, R7, 0x1, R4.reuse ;  /* 0x0000000107057819 */ /* 0x100fe40000001204 */
[C---:B------:R-:W-:Y:S02]  /*e590*/  LOP3.LUT R2, R6.reuse, 0x3f, RZ, 0xc0, !PT ;  /* 0x0000003f06027812 */ /* 0x040fe400078ec0ff */
[----:B------:R-:W-:Y:S02]  /*e5a0*/  SHF.R.U32.HI R7, RZ, 0x1, R4 ;  /* 0x00000001ff077819 */ /* 0x000fe40000011604 */
[----:B------:R-:W-:Y:S02]  /*e5b0*/  LOP3.LUT R4, R6, 0x3f, RZ, 0xc, !PT ;  /* 0x0000003f06047812 */ /* 0x000fe400078e0cff */
[CC--:B------:R-:W-:Y:S02]  /*e5c0*/  SHF.L.U64.HI R11, R9.reuse, R2.reuse, R11 ;  /* 0x00000002090b7219 */ /* 0x0c0fe4000001020b */
[----:B------:R-:W-:-:S02]  /*e5d0*/  SHF.L.U32 R9, R9, R2, RZ ;  /* 0x0000000209097219 */ /* 0x000fc400000006ff */
[-CC-:B------:R-:W-:Y:S02]  /*e5e0*/  SHF.R.U64 R2, R5, R4.reuse, R7.reuse ;  /* 0x0000000405027219 */ /* 0x180fe40000001207 */
[----:B------:R-:W-:Y:S02]  /*e5f0*/  SHF.R.U32.HI R4, RZ, R4, R7 ;  /* 0x00000004ff047219 */ /* 0x000fe40000011607 */
[----:B------:R-:W-:Y:S02]  /*e600*/  LOP3.LUT R9, R9, R2, RZ, 0xfc, !PT ;  /* 0x0000000209097212 */ /* 0x000fe400078efcff */
[----:B------:R-:W-:-:S07]  /*e610*/  LOP3.LUT R11, R11, R4, RZ, 0xfc, !PT ;  /* 0x000000040b0b7212 */ /* 0x000fce00078efcff */
.L_x_241:
[----:B------:R-:W-:Y:S05]  /*e620*/  BSYNC.RECONVERGENT B2 ;  /* 0x0000000000027941 */ /* 0x000fea0003800200 */
.L_x_240:
[----:B------:R-:W-:-:S04]  /*e630*/  IMAD.WIDE.U32 R12, R9, 0x2168c235, RZ ;  /* 0x2168c235090c7825 */ /* 0x000fc800078e00ff */
[----:B------:R-:W-:Y:S01]  /*e640*/  IMAD.MOV.U32 R4, RZ, RZ, R13 ;  /* 0x000000ffff047224 */ /* 0x000fe200078e000d */
[----:B------:R-:W-:Y:S01]  /*e650*/  IADD3 RZ, P1, PT, R12, R12, RZ ;  /* 0x0000000c0cff7210 */ /* 0x000fe20007f3e0ff */
[----:B------:R-:W-:Y:S02]  /*e660*/  IMAD.MOV.U32 R5, RZ, RZ, RZ ;  /* 0x000000ffff057224 */ /* 0x000fe400078e00ff */
[----:B------:R-:W-:-:S04]  /*e670*/  IMAD.HI.U32 R2, R11, -0x36f0255e, RZ ;  /* 0xc90fdaa20b027827 */ /* 0x000fc800078e00ff */
[----:B------:R-:W-:-:S04]  /*e680*/  IMAD.WIDE.U32 R4, R9, -0x36f0255e, R4 ;  /* 0xc90fdaa209047825 */ /* 0x000fc800078e0004 */
[----:B------:R-:W-:-:S04]  /*e690*/  IMAD.WIDE.U32 R4, P2, R11, 0x2168c235, R4 ;  /* 0x2168c2350b047825 */ /* 0x000fc80007840004 */
[----:B------:R-:W-:Y:S01]  /*e6a0*/  IMAD R11, R11, -0x36f0255e, RZ ;  /* 0xc90fdaa20b0b7824 */ /* 0x000fe200078e02ff */
[----:B------:R-:W-:Y:S02]  /*e6b0*/  IADD3.X R2, PT, PT, R2, RZ, RZ, P2, !PT ;  /* 0x000000ff02027210 */ /* 0x000fe400017fe4ff */
[----:B------:R-:W-:Y:S02]  /*e6c0*/  IADD3.X RZ, P1, PT, R4, R4, RZ, P1, !PT ;  /* 0x0000000404ff7210 */ /* 0x000fe40000f3e4ff */
[----:B------:R-:W-:-:S04]  /*e6d0*/  IADD3 R5, P2, PT, R11, R5, RZ ;  /* 0x000000050b057210 */ /* 0x000fc80007f5e0ff */
[C---:B------:R-:W-:Y:S01]  /*e6e0*/  ISETP.GT.U32.AND P3, PT, R5.reuse, RZ, PT ;  /* 0x000000ff0500720c */ /* 0x040fe20003f64070 */
[----:B------:R-:W-:Y:S01]  /*e6f0*/  IMAD.X R2, RZ, RZ, R2, P2 ;  /* 0x000000ffff027224 */ /* 0x000fe200010e0602 */
[----:B------:R-:W-:-:S04]  /*e700*/  IADD3.X R4, P2, PT, R5, R5, RZ, P1, !PT ;  /* 0x0000000505047210 */ /* 0x000fc80000f5e4ff */
[C---:B------:R-:W-:Y:S01]  /*e710*/  ISETP.GT.AND.EX P1, PT, R2.reuse, RZ, PT, P3 ;  /* 0x000000ff0200720c */ /* 0x040fe20003f24330 */
[----:B------:R-:W-:-:S03]  /*e720*/  IMAD.X R7, R2, 0x1, R2, P2 ;  /* 0x0000000102077824 */ /* 0x000fc600010e0602 */
[----:B------:R-:W-:Y:S02]  /*e730*/  SEL R4, R4, R5, P1 ;  /* 0x0000000504047207 */ /* 0x000fe40000800000 */
[----:B------:R-:W-:Y:S02]  /*e740*/  SEL R5, R7, R2, P1 ;  /* 0x0000000207057207 */ /* 0x000fe40000800000 */
[----:B------:R-:W-:Y:S02]  /*e750*/  IADD3 R4, P2, PT, R4, 0x1, RZ ;  /* 0x0000000104047810 */ /* 0x000fe40007f5e0ff */
[----:B------:R-:W-:Y:S02]  /*e760*/  SEL R7, RZ, 0xffffffff, !P1 ;  /* 0xffffffffff077807 */ /* 0x000fe40004800000 */
[----:B------:R-:W-:Y:S02]  /*e770*/  IADD3.X R5, PT, PT, RZ, R5, RZ, P2, !PT ;  /* 0x00000005ff057210 */ /* 0x000fe400017fe4ff */
[----:B------:R-:W-:Y:S01]  /*e780*/  LOP3.LUT P1, R2, R33, 0x80000000, RZ, 0xc0, !PT ;  /* 0x8000000021027812 */ /* 0x000fe2000782c0ff */
[----:B------:R-:W-:Y:S01]  /*e790*/  IMAD.IADD R6, R7, 0x1, -R6 ;  /* 0x0000000107067824 */ /* 0x000fe200078e0a06 */
[----:B------:R-:W-:-:S02]  /*e7a0*/  SHF.R.U64 R4, R4, 0xa, R5 ;  /* 0x0000000a04047819 */ /* 0x000fc40000001205 */
[----:B------:R-:W-:Y:S01]  /*e7b0*/  SHF.R.U32.HI R7, RZ, 0x1e, R3 ;  /* 0x0000001eff077819 */ /* 0x000fe20000011603 */
[----:B------:R-:W-:Y:S01]  /*e7c0*/  IMAD.SHL.U32 R3, R6, 0x100000, RZ ;  /* 0x0010000006037824 */ /* 0x000fe200078e00ff */
[----:B------:R-:W-:Y:S02]  /*e7d0*/  IADD3 R4, P2, PT, R4, 0x1, RZ ;  /* 0x0000000104047810 */ /* 0x000fe40007f5e0ff */
[----:B------:R-:W-:Y:S02]  /*e7e0*/  LEA.HI R0, R0, R7, RZ, 0x1 ;  /* 0x0000000700007211 */ /* 0x000fe400078f08ff */
[----:B------:R-:W-:Y:S02]  /*e7f0*/  LEA.HI.X R5, R5, RZ, RZ, 0x16, P2 ;  /* 0x000000ff05057211 */ /* 0x000fe400010fb4ff */
[----:B------:R-:W-:Y:S02]  /*e800*/  @!P0 LOP3.LUT R2, R2, 0x80000000, RZ, 0x3c, !PT ;  /* 0x8000000002028812 */ /* 0x000fe400078e3cff */
[----:B------:R-:W-:-:S02]  /*e810*/  SHF.R.U64 R4, R4, 0x1, R5 ;  /* 0x0000000104047819 */ /* 0x000fc40000001205 */
[----:B------:R-:W-:Y:S02]  /*e820*/  SHF.R.U32.HI R6, RZ, 0x1, R5 ;  /* 0x00000001ff067819 */ /* 0x000fe40000011605 */
[----:B------:R-:W-:Y:S02]  /*e830*/  IADD3 R4, P2, P3, RZ, RZ, R4 ;  /* 0x000000ffff047210 */ /* 0x000fe40007b5e004 */
[----:B------:R-:W-:Y:S02]  /*e840*/  @P1 IADD3 R0, PT, PT, -R0, RZ, RZ ;  /* 0x000000ff00001210 */ /* 0x000fe40007ffe1ff */
[----:B------:R-:W-:-:S04]  /*e850*/  IADD3.X R3, PT, PT, R3, 0x3fe00000, R6, P2, P3 ;  /* 0x3fe0000003037810 */ /* 0x000fc800017e6406 */
[----:B------:R-:W-:-:S07]  /*e860*/  LOP3.LUT R5, R3, R2, RZ, 0xfc, !PT ;  /* 0x0000000203057212 */ /* 0x000fce00078efcff */
.L_x_235:
[----:B------:R-:W-:-:S04]  /*e870*/  IMAD.MOV.U32 R9, RZ, RZ, 0x0 ;  /* 0x00000000ff097424 */ /* 0x000fc800078e00ff */
[----:B------:R-:W-:Y:S05]  /*e880*/  RET.REL.NODEC R8 `(_Z10render_gpuP4trig4vec3S1_iidP6uchar4iPS1_Pi) ;  /* 0xffffff1408dc7950 */ /* 0x000fea0003c3ffff */
.L_x_242:
[----:B------:R-:W-:-:S00]  /*e890*/  BRA `(.L_x_242) ;  /* 0xfffffffc00fc7947 */ /* 0x000fc0000383ffff */
[----:B------:R-:W-:-:S00]  /*e8a0*/  NOP ;  /* 0x0000000000007918 */ /* 0x000fc00000000000 */
        /* <DEDUP_REMOVED lines=13> */
.L_x_246:


//--------------------- .nv.global.init           --------------------------
	.section	.nv.global.init,"aw",@progbits
	.align	8
.nv.global.init:
	.type		__cudart_i2opi_d,@object
	.size		__cudart_i2opi_d,(.L_0 - __cudart_i2opi_d)
__cudart_i2opi_d:
        /*0000*/ 	.byte	0x08, 0x5d, 0x8d, 0x1f, 0xb1, 0x5f, 0xfb, 0x6b, 0xea, 0x92, 0x52, 0x8a, 0xf7, 0x39, 0x07, 0x3d
        /* <DEDUP_REMOVED lines=8> */
.L_0:


//--------------------- .nv.shared.reserved.0     --------------------------
	.section	.nv.shared.reserved.0,"aw",@nobits
	.weak		__nv_reservedSMEM_offset_0_alias
	.size		__nv_reservedSMEM_offset_0_alias, 0, 64
	.other		__nv_reservedSMEM_offset_0_alias,@"STO_CUDA_RESERVED_SHARED STV_DEFAULT"
__nv_reservedSMEM_offset_0_alias:
	.zero		0
	.zero		64


//--------------------- .nv.constant0._Z10render_gpuP4trig4vec3S1_iidP6uchar4iPS1_Pi --------------------------
	.section	.nv.constant0._Z10render_gpuP4trig4vec3S1_iidP6uchar4iPS1_Pi,"a",@progbits
	.sectionflags	@""
	.align	4
.nv.constant0._Z10render_gpuP4trig4vec3S1_iidP6uchar4iPS1_Pi:
	.zero		1000


//--------------------- SYMBOLS --------------------------

	.type		.nv.reservedSmem.offset0,@object
	.size		.nv.reservedSmem.offset0,0x4
